//
// Generated by NVIDIA NVVM Compiler
//
// Compiler Build ID: CL-36424714
// Cuda compilation tools, release 13.0, V13.0.88
// Based on NVVM 20.0.0
//

.version 9.0
.target sm_100
.address_size 64

	// .globl	_Z20gaussian_blur_kernelPKfPfiiifi
.extern .shared .align 16 .b8 shared_tile[];

.visible .entry _Z20gaussian_blur_kernelPKfPfiiifi(
	.param .u64 .ptr .align 1 _Z20gaussian_blur_kernelPKfPfiiifi_param_0,
	.param .u64 .ptr .align 1 _Z20gaussian_blur_kernelPKfPfiiifi_param_1,
	.param .u32 _Z20gaussian_blur_kernelPKfPfiiifi_param_2,
	.param .u32 _Z20gaussian_blur_kernelPKfPfiiifi_param_3,
	.param .u32 _Z20gaussian_blur_kernelPKfPfiiifi_param_4,
	.param .f32 _Z20gaussian_blur_kernelPKfPfiiifi_param_5,
	.param .u32 _Z20gaussian_blur_kernelPKfPfiiifi_param_6
)
{
	.reg .pred 	%p<15>;
	.reg .b32 	%r<119>;
	.reg .b32 	%f<156>;
	.reg .b64 	%rd<14>;

	ld.param.u64 	%rd3, [_Z20gaussian_blur_kernelPKfPfiiifi_param_0];
	ld.param.u32 	%r32, [_Z20gaussian_blur_kernelPKfPfiiifi_param_2];
	ld.param.u32 	%r36, [_Z20gaussian_blur_kernelPKfPfiiifi_param_3];
	ld.param.u32 	%r34, [_Z20gaussian_blur_kernelPKfPfiiifi_param_4];
	ld.param.f32 	%f24, [_Z20gaussian_blur_kernelPKfPfiiifi_param_5];
	cvta.to.global.u64 	%rd1, %rd3;
	mov.u32 	%r37, %ctaid.x;
	mov.u32 	%r1, %ntid.x;
	mul.lo.s32 	%r2, %r37, %r1;
	mov.u32 	%r3, %tid.x;
	add.s32 	%r4, %r2, %r3;
	mov.u32 	%r38, %ctaid.y;
	mov.u32 	%r39, %ntid.y;
	mov.u32 	%r5, %tid.y;
	mad.lo.s32 	%r40, %r38, %r39, %r5;
	setp.ge.s32 	%p1, %r4, %r34;
	setp.ge.s32 	%p2, %r40, %r36;
	or.pred  	%p3, %p1, %p2;
	@%p3 bra 	$L__BB0_18;
	add.f32 	%f25, %f24, %f24;
	mul.f32 	%f26, %f24, %f25;
	rcp.rn.f32 	%f1, %f26;
	setp.lt.s32 	%p4, %r32, 1;
	@%p4 bra 	$L__BB0_18;
	ld.param.u32 	%r112, [_Z20gaussian_blur_kernelPKfPfiiifi_param_6];
	shr.u32 	%r42, %r112, 31;
	add.s32 	%r43, %r112, %r42;
	shr.s32 	%r7, %r43, 1;
	add.s32 	%r8, %r7, %r3;
	add.s32 	%r9, %r7, %r5;
	and.b32  	%r44, %r43, -2;
	add.s32 	%r10, %r44, %r1;
	mad.lo.s32 	%r45, %r10, %r9, %r8;
	shl.b32 	%r46, %r45, 2;
	mov.u32 	%r47, shared_tile;
	add.s32 	%r11, %r47, %r46;
	sub.s32 	%r48, %r4, %r7;
	max.s32 	%r12, %r48, 0;
	add.s32 	%r49, %r34, -1;
	add.s32 	%r50, %r8, %r2;
	min.s32 	%r13, %r49, %r50;
	abs.s32 	%r14, %r7;
	add.s32 	%r15, %r7, %r14;
	add.s32 	%r51, %r15, 1;
	and.b32  	%r16, %r51, -4;
	mov.b32 	%r114, 0;
$L__BB0_3:
	setp.ge.s32 	%p5, %r3, %r7;
	mad.lo.s32 	%r52, %r114, %r36, %r40;
	mul.lo.s32 	%r18, %r52, %r34;
	add.s32 	%r19, %r18, %r4;
	mul.wide.s32 	%rd4, %r19, 4;
	add.s64 	%rd5, %rd1, %rd4;
	ld.global.nc.f32 	%f27, [%rd5];
	st.shared.f32 	[%r11], %f27;
	@%p5 bra 	$L__BB0_5;
	add.s32 	%r53, %r18, %r12;
	mul.wide.s32 	%rd6, %r53, 4;
	add.s64 	%rd7, %rd1, %rd6;
	ld.global.nc.f32 	%f28, [%rd7];
	mad.lo.s32 	%r54, %r10, %r9, %r3;
	shl.b32 	%r55, %r54, 2;
	mov.u32 	%r56, shared_tile;
	add.s32 	%r57, %r56, %r55;
	st.shared.f32 	[%r57], %f28;
$L__BB0_5:
	mov.u32 	%r58, %ntid.x;
	sub.s32 	%r59, %r58, %r7;
	setp.lt.u32 	%p6, %r3, %r59;
	@%p6 bra 	$L__BB0_7;
	add.s32 	%r60, %r18, %r13;
	mul.wide.s32 	%rd8, %r60, 4;
	add.s64 	%rd9, %rd1, %rd8;
	ld.global.nc.f32 	%f29, [%rd9];
	shl.b32 	%r61, %r7, 2;
	add.s32 	%r62, %r11, %r61;
	st.shared.f32 	[%r62], %f29;
$L__BB0_7:
	ld.param.u32 	%r113, [_Z20gaussian_blur_kernelPKfPfiiifi_param_6];
	setp.lt.s32 	%p7, %r113, -1;
	bar.sync 	0;
	mov.f32 	%f152, 0f00000000;
	mov.f32 	%f153, %f152;
	@%p7 bra 	$L__BB0_17;
	neg.s32 	%r115, %r7;
	mov.f32 	%f153, 0f00000000;
	mov.f32 	%f152, %f153;
$L__BB0_9:
	mov.u32 	%r21, %r115;
	neg.s32 	%r117, %r7;
	setp.lt.u32 	%p8, %r15, 3;
	mul.lo.s32 	%r23, %r21, %r21;
	add.s32 	%r63, %r21, %r9;
	mad.lo.s32 	%r24, %r63, %r10, %r8;
	@%p8 bra 	$L__BB0_11;
$L__BB0_10:
	.pragma "nounroll";
	mad.lo.s32 	%r64, %r117, %r117, %r23;
	neg.s32 	%r65, %r64;
	cvt.rn.f32.s32 	%f33, %r65;
	mul.f32 	%f34, %f1, %f33;
	fma.rn.f32 	%f35, %f34, 0f3BBB989D, 0f3F000000;
	cvt.sat.f32.f32 	%f36, %f35;
	mov.f32 	%f37, 0f4B400001;
	mov.f32 	%f38, 0f437C0000;
	fma.rm.f32 	%f39, %f36, %f38, %f37;
	add.f32 	%f40, %f39, 0fCB40007F;
	neg.f32 	%f41, %f40;
	fma.rn.f32 	%f42, %f34, 0f3FB8AA3B, %f41;
	fma.rn.f32 	%f43, %f34, 0f32A57060, %f42;
	mov.b32 	%r66, %f39;
	shl.b32 	%r67, %r66, 23;
	mov.b32 	%f44, %r67;
	ex2.approx.ftz.f32 	%f45, %f43;
	mul.f32 	%f46, %f45, %f44;
	add.s32 	%r68, %r24, %r117;
	shl.b32 	%r69, %r68, 2;
	mov.u32 	%r70, shared_tile;
	add.s32 	%r71, %r70, %r69;
	ld.shared.f32 	%f47, [%r71];
	fma.rn.f32 	%f48, %f46, %f47, %f152;
	add.f32 	%f49, %f153, %f46;
	not.b32 	%r72, %r117;
	mad.lo.s32 	%r73, %r72, %r117, %r72;
	sub.s32 	%r74, %r73, %r23;
	cvt.rn.f32.s32 	%f50, %r74;
	mul.f32 	%f51, %f1, %f50;
	fma.rn.f32 	%f52, %f51, 0f3BBB989D, 0f3F000000;
	cvt.sat.f32.f32 	%f53, %f52;
	fma.rm.f32 	%f54, %f53, %f38, %f37;
	add.f32 	%f55, %f54, 0fCB40007F;
	neg.f32 	%f56, %f55;
	fma.rn.f32 	%f57, %f51, 0f3FB8AA3B, %f56;
	fma.rn.f32 	%f58, %f51, 0f32A57060, %f57;
	mov.b32 	%r75, %f54;
	shl.b32 	%r76, %r75, 23;
	mov.b32 	%f59, %r76;
	ex2.approx.ftz.f32 	%f60, %f58;
	mul.f32 	%f61, %f60, %f59;
	ld.shared.f32 	%f62, [%r71+4];
	fma.rn.f32 	%f63, %f61, %f62, %f48;
	add.f32 	%f64, %f49, %f61;
	add.s32 	%r77, %r117, 2;
	mad.lo.s32 	%r78, %r77, %r77, %r23;
	neg.s32 	%r79, %r78;
	cvt.rn.f32.s32 	%f65, %r79;
	mul.f32 	%f66, %f1, %f65;
	fma.rn.f32 	%f67, %f66, 0f3BBB989D, 0f3F000000;
	cvt.sat.f32.f32 	%f68, %f67;
	fma.rm.f32 	%f69, %f68, %f38, %f37;
	add.f32 	%f70, %f69, 0fCB40007F;
	neg.f32 	%f71, %f70;
	fma.rn.f32 	%f72, %f66, 0f3FB8AA3B, %f71;
	fma.rn.f32 	%f73, %f66, 0f32A57060, %f72;
	mov.b32 	%r80, %f69;
	shl.b32 	%r81, %r80, 23;
	mov.b32 	%f74, %r81;
	ex2.approx.ftz.f32 	%f75, %f73;
	mul.f32 	%f76, %f75, %f74;
	ld.shared.f32 	%f77, [%r71+8];
	fma.rn.f32 	%f78, %f76, %f77, %f63;
	add.f32 	%f79, %f64, %f76;
	add.s32 	%r82, %r117, 3;
	mad.lo.s32 	%r83, %r82, %r82, %r23;
	neg.s32 	%r84, %r83;
	cvt.rn.f32.s32 	%f80, %r84;
	mul.f32 	%f81, %f1, %f80;
	fma.rn.f32 	%f82, %f81, 0f3BBB989D, 0f3F000000;
	cvt.sat.f32.f32 	%f83, %f82;
	fma.rm.f32 	%f84, %f83, %f38, %f37;
	add.f32 	%f85, %f84, 0fCB40007F;
	neg.f32 	%f86, %f85;
	fma.rn.f32 	%f87, %f81, 0f3FB8AA3B, %f86;
	fma.rn.f32 	%f88, %f81, 0f32A57060, %f87;
	mov.b32 	%r85, %f84;
	shl.b32 	%r86, %r85, 23;
	mov.b32 	%f89, %r86;
	ex2.approx.ftz.f32 	%f90, %f88;
	mul.f32 	%f91, %f90, %f89;
	ld.shared.f32 	%f92, [%r71+12];
	fma.rn.f32 	%f152, %f91, %f92, %f78;
	add.f32 	%f153, %f79, %f91;
	add.s32 	%r117, %r117, 4;
	add.s32 	%r87, %r117, %r7;
	setp.ne.s32 	%p9, %r87, %r16;
	@%p9 bra 	$L__BB0_10;
$L__BB0_11:
	add.s32 	%r89, %r15, 1;
	and.b32  	%r88, %r89, 3;
	setp.eq.s32 	%p10, %r88, 0;
	@%p10 bra 	$L__BB0_16;
	setp.eq.s32 	%p11, %r88, 1;
	@%p11 bra 	$L__BB0_14;
	mad.lo.s32 	%r90, %r117, %r117, %r23;
	neg.s32 	%r91, %r90;
	cvt.rn.f32.s32 	%f94, %r91;
	mul.f32 	%f95, %f1, %f94;
	fma.rn.f32 	%f96, %f95, 0f3BBB989D, 0f3F000000;
	cvt.sat.f32.f32 	%f97, %f96;
	mov.f32 	%f98, 0f4B400001;
	mov.f32 	%f99, 0f437C0000;
	fma.rm.f32 	%f100, %f97, %f99, %f98;
	add.f32 	%f101, %f100, 0fCB40007F;
	neg.f32 	%f102, %f101;
	fma.rn.f32 	%f103, %f95, 0f3FB8AA3B, %f102;
	fma.rn.f32 	%f104, %f95, 0f32A57060, %f103;
	mov.b32 	%r92, %f100;
	shl.b32 	%r93, %r92, 23;
	mov.b32 	%f105, %r93;
	ex2.approx.ftz.f32 	%f106, %f104;
	mul.f32 	%f107, %f106, %f105;
	add.s32 	%r94, %r24, %r117;
	shl.b32 	%r95, %r94, 2;
	mov.u32 	%r96, shared_tile;
	add.s32 	%r97, %r96, %r95;
	ld.shared.f32 	%f108, [%r97];
	fma.rn.f32 	%f109, %f107, %f108, %f152;
	add.f32 	%f110, %f153, %f107;
	not.b32 	%r98, %r117;
	mad.lo.s32 	%r99, %r98, %r117, %r98;
	sub.s32 	%r100, %r99, %r23;
	cvt.rn.f32.s32 	%f111, %r100;
	mul.f32 	%f112, %f1, %f111;
	fma.rn.f32 	%f113, %f112, 0f3BBB989D, 0f3F000000;
	cvt.sat.f32.f32 	%f114, %f113;
	fma.rm.f32 	%f115, %f114, %f99, %f98;
	add.f32 	%f116, %f115, 0fCB40007F;
	neg.f32 	%f117, %f116;
	fma.rn.f32 	%f118, %f112, 0f3FB8AA3B, %f117;
	fma.rn.f32 	%f119, %f112, 0f32A57060, %f118;
	mov.b32 	%r101, %f115;
	shl.b32 	%r102, %r101, 23;
	mov.b32 	%f120, %r102;
	ex2.approx.ftz.f32 	%f121, %f119;
	mul.f32 	%f122, %f121, %f120;
	ld.shared.f32 	%f123, [%r97+4];
	fma.rn.f32 	%f152, %f122, %f123, %f109;
	add.f32 	%f153, %f110, %f122;
	add.s32 	%r117, %r117, 2;
$L__BB0_14:
	and.b32  	%r103, %r15, 1;
	setp.eq.b32 	%p12, %r103, 1;
	@%p12 bra 	$L__BB0_16;
	mad.lo.s32 	%r104, %r117, %r117, %r23;
	neg.s32 	%r105, %r104;
	cvt.rn.f32.s32 	%f124, %r105;
	mul.f32 	%f125, %f1, %f124;
	fma.rn.f32 	%f126, %f125, 0f3BBB989D, 0f3F000000;
	cvt.sat.f32.f32 	%f127, %f126;
	mov.f32 	%f128, 0f4B400001;
	mov.f32 	%f129, 0f437C0000;
	fma.rm.f32 	%f130, %f127, %f129, %f128;
	add.f32 	%f131, %f130, 0fCB40007F;
	neg.f32 	%f132, %f131;
	fma.rn.f32 	%f133, %f125, 0f3FB8AA3B, %f132;
	fma.rn.f32 	%f134, %f125, 0f32A57060, %f133;
	mov.b32 	%r106, %f130;
	shl.b32 	%r107, %r106, 23;
	mov.b32 	%f135, %r107;
	ex2.approx.ftz.f32 	%f136, %f134;
	mul.f32 	%f137, %f136, %f135;
	add.s32 	%r108, %r24, %r117;
	shl.b32 	%r109, %r108, 2;
	mov.u32 	%r110, shared_tile;
	add.s32 	%r111, %r110, %r109;
	ld.shared.f32 	%f138, [%r111];
	fma.rn.f32 	%f152, %f137, %f138, %f152;
	add.f32 	%f153, %f153, %f137;
$L__BB0_16:
	add.s32 	%r115, %r21, 1;
	setp.ne.s32 	%p13, %r21, %r14;
	@%p13 bra 	$L__BB0_9;
$L__BB0_17:
	ld.param.u64 	%rd13, [_Z20gaussian_blur_kernelPKfPfiiifi_param_1];
	div.rn.f32 	%f139, %f152, %f153;
	cvta.to.global.u64 	%rd10, %rd13;
	mul.wide.s32 	%rd11, %r19, 4;
	add.s64 	%rd12, %rd10, %rd11;
	st.global.f32 	[%rd12], %f139;
	bar.sync 	0;
	add.s32 	%r114, %r114, 1;
	setp.ne.s32 	%p14, %r114, %r32;
	@%p14 bra 	$L__BB0_3;
$L__BB0_18:
	ret;

}
	// .globl	_Z23fused_blur_sobel_kernelPKfPfiiiff
.visible .entry _Z23fused_blur_sobel_kernelPKfPfiiiff(
	.param .u64 .ptr .align 1 _Z23fused_blur_sobel_kernelPKfPfiiiff_param_0,
	.param .u64 .ptr .align 1 _Z23fused_blur_sobel_kernelPKfPfiiiff_param_1,
	.param .u32 _Z23fused_blur_sobel_kernelPKfPfiiiff_param_2,
	.param .u32 _Z23fused_blur_sobel_kernelPKfPfiiiff_param_3,
	.param .u32 _Z23fused_blur_sobel_kernelPKfPfiiiff_param_4,
	.param .f32 _Z23fused_blur_sobel_kernelPKfPfiiiff_param_5,
	.param .f32 _Z23fused_blur_sobel_kernelPKfPfiiiff_param_6
)
{
	.reg .pred 	%p<10>;
	.reg .b32 	%r<54>;
	.reg .b32 	%f<38>;
	.reg .b64 	%rd<16>;

	ld.param.u64 	%rd4, [_Z23fused_blur_sobel_kernelPKfPfiiiff_param_0];
	ld.param.u64 	%rd3, [_Z23fused_blur_sobel_kernelPKfPfiiiff_param_1];
	ld.param.u32 	%r24, [_Z23fused_blur_sobel_kernelPKfPfiiiff_param_2];
	ld.param.u32 	%r27, [_Z23fused_blur_sobel_kernelPKfPfiiiff_param_3];
	ld.param.u32 	%r26, [_Z23fused_blur_sobel_kernelPKfPfiiiff_param_4];
	ld.param.f32 	%f1, [_Z23fused_blur_sobel_kernelPKfPfiiiff_param_6];
	cvta.to.global.u64 	%rd1, %rd4;
	mov.u32 	%r28, %ctaid.x;
	mov.u32 	%r1, %ntid.x;
	mov.u32 	%r2, %tid.x;
	mad.lo.s32 	%r3, %r28, %r1, %r2;
	mov.u32 	%r29, %ctaid.y;
	mov.u32 	%r30, %ntid.y;
	mov.u32 	%r4, %tid.y;
	mad.lo.s32 	%r31, %r29, %r30, %r4;
	setp.ge.s32 	%p1, %r3, %r26;
	setp.ge.s32 	%p2, %r31, %r27;
	or.pred  	%p3, %p1, %p2;
	setp.lt.s32 	%p4, %r24, 1;
	or.pred  	%p5, %p3, %p4;
	@%p5 bra 	$L__BB1_7;
	add.s32 	%r32, %r1, 4;
	add.s32 	%r33, %r4, 2;
	mul.lo.s32 	%r34, %r33, %r32;
	add.s32 	%r35, %r34, %r2;
	shl.b32 	%r36, %r35, 2;
	mov.u32 	%r37, shared_tile;
	add.s32 	%r6, %r37, %r36;
	max.s32 	%r7, %r3, 2;
	add.s32 	%r8, %r1, -2;
	add.s32 	%r38, %r26, -1;
	add.s32 	%r39, %r3, 2;
	min.s32 	%r40, %r38, %r39;
	add.s32 	%r41, %r34, %r32;
	add.s32 	%r42, %r35, %r32;
	shl.b32 	%r43, %r42, 2;
	add.s32 	%r44, %r43, %r37;
	add.s32 	%r9, %r44, -4;
	shl.b32 	%r45, %r32, 1;
	sub.s32 	%r46, %r41, %r45;
	add.s32 	%r47, %r46, %r2;
	shl.b32 	%r48, %r47, 2;
	add.s32 	%r49, %r48, %r37;
	add.s32 	%r10, %r49, -4;
	neg.s32 	%r53, %r24;
	mul.lo.s32 	%r52, %r26, %r31;
	mul.lo.s32 	%r13, %r26, %r27;
	add.s32 	%r51, %r3, %r52;
	add.s32 	%r50, %r40, %r52;
	cvta.to.global.u64 	%rd2, %rd3;
	cvt.u64.u32 	%rd8, %r7;
$L__BB1_2:
	setp.gt.u32 	%p6, %r2, 1;
	mul.wide.s32 	%rd5, %r51, 4;
	add.s64 	%rd6, %rd1, %rd5;
	ld.global.nc.f32 	%f2, [%rd6];
	st.shared.f32 	[%r6+8], %f2;
	@%p6 bra 	$L__BB1_4;
	cvt.s64.s32 	%rd7, %r52;
	add.s64 	%rd9, %rd8, %rd7;
	shl.b64 	%rd10, %rd9, 2;
	add.s64 	%rd11, %rd1, %rd10;
	ld.global.nc.f32 	%f3, [%rd11+-8];
	st.shared.f32 	[%r6], %f3;
$L__BB1_4:
	setp.lt.u32 	%p7, %r2, %r8;
	@%p7 bra 	$L__BB1_6;
	mul.wide.s32 	%rd12, %r50, 4;
	add.s64 	%rd13, %rd1, %rd12;
	ld.global.nc.f32 	%f4, [%rd13];
	st.shared.f32 	[%r6+16], %f4;
$L__BB1_6:
	bar.sync 	0;
	ld.shared.f32 	%f5, [%r10+8];
	mov.f32 	%f6, 0f00000000;
	sub.f32 	%f7, %f6, %f5;
	ld.shared.f32 	%f8, [%r10+12];
	fma.rn.f32 	%f9, %f8, 0f00000000, %f7;
	add.f32 	%f10, %f8, %f8;
	sub.f32 	%f11, %f7, %f10;
	ld.shared.f32 	%f12, [%r10+16];
	add.f32 	%f13, %f9, %f12;
	sub.f32 	%f14, %f11, %f12;
	ld.shared.f32 	%f15, [%r6+4];
	add.f32 	%f16, %f15, %f15;
	sub.f32 	%f17, %f13, %f16;
	fma.rn.f32 	%f18, %f15, 0f00000000, %f14;
	ld.shared.f32 	%f19, [%r6+8];
	fma.rn.f32 	%f20, %f19, 0f00000000, %f17;
	fma.rn.f32 	%f21, %f19, 0f00000000, %f18;
	ld.shared.f32 	%f22, [%r6+12];
	fma.rn.f32 	%f23, %f22, 0f40000000, %f20;
	fma.rn.f32 	%f24, %f22, 0f00000000, %f21;
	ld.shared.f32 	%f25, [%r9+8];
	sub.f32 	%f26, %f23, %f25;
	add.f32 	%f27, %f24, %f25;
	ld.shared.f32 	%f28, [%r9+12];
	fma.rn.f32 	%f29, %f28, 0f00000000, %f26;
	fma.rn.f32 	%f30, %f28, 0f40000000, %f27;
	ld.shared.f32 	%f31, [%r9+16];
	add.f32 	%f32, %f29, %f31;
	add.f32 	%f33, %f30, %f31;
	mul.f32 	%f34, %f33, %f33;
	fma.rn.f32 	%f35, %f32, %f32, %f34;
	sqrt.rn.f32 	%f36, %f35;
	setp.gt.f32 	%p8, %f36, %f1;
	selp.f32 	%f37, 0f3F800000, 0f00000000, %p8;
	add.s64 	%rd15, %rd2, %rd5;
	st.global.f32 	[%rd15], %f37;
	bar.sync 	0;
	add.s32 	%r53, %r53, 1;
	setp.ne.s32 	%p9, %r53, 0;
	add.s32 	%r52, %r52, %r13;
	add.s32 	%r51, %r51, %r13;
	add.s32 	%r50, %r50, %r13;
	@%p9 bra 	$L__BB1_2;
$L__BB1_7:
	ret;

}
	// .globl	_Z17box_filter_kernelPKfPfiiii
.visible .entry _Z17box_filter_kernelPKfPfiiii(
	.param .u64 .ptr .align 1 _Z17box_filter_kernelPKfPfiiii_param_0,
	.param .u64 .ptr .align 1 _Z17box_filter_kernelPKfPfiiii_param_1,
	.param .u32 _Z17box_filter_kernelPKfPfiiii_param_2,
	.param .u32 _Z17box_filter_kernelPKfPfiiii_param_3,
	.param .u32 _Z17box_filter_kernelPKfPfiiii_param_4,
	.param .u32 _Z17box_filter_kernelPKfPfiiii_param_5
)
{
	.reg .pred 	%p<25>;
	.reg .b32 	%r<215>;
	.reg .b32 	%f<89>;
	.reg .b64 	%rd<91>;

	ld.param.u64 	%rd3, [_Z17box_filter_kernelPKfPfiiii_param_0];
	ld.param.u64 	%rd4, [_Z17box_filter_kernelPKfPfiiii_param_1];
	ld.param.u32 	%r49, [_Z17box_filter_kernelPKfPfiiii_param_2];
	ld.param.u32 	%r53, [_Z17box_filter_kernelPKfPfiiii_param_3];
	ld.param.u32 	%r51, [_Z17box_filter_kernelPKfPfiiii_param_4];
	ld.param.u32 	%r52, [_Z17box_filter_kernelPKfPfiiii_param_5];
	cvta.to.global.u64 	%rd1, %rd4;
	cvta.to.global.u64 	%rd2, %rd3;
	mov.u32 	%r54, %ctaid.x;
	mov.u32 	%r55, %ntid.x;
	mov.u32 	%r56, %tid.x;
	mad.lo.s32 	%r1, %r54, %r55, %r56;
	mov.u32 	%r57, %ctaid.y;
	mov.u32 	%r58, %ntid.y;
	mov.u32 	%r59, %tid.y;
	mad.lo.s32 	%r60, %r57, %r58, %r59;
	setp.ge.s32 	%p1, %r1, %r51;
	setp.ge.s32 	%p2, %r60, %r53;
	or.pred  	%p3, %p1, %p2;
	@%p3 bra 	$L__BB2_32;
	shr.u32 	%r61, %r52, 31;
	add.s32 	%r62, %r52, %r61;
	shr.s32 	%r3, %r62, 1;
	mul.lo.s32 	%r63, %r52, %r52;
	cvt.rn.f32.u32 	%f18, %r63;
	rcp.rn.f32 	%f1, %f18;
	setp.lt.s32 	%p4, %r49, 1;
	@%p4 bra 	$L__BB2_32;
	mul.lo.s32 	%r4, %r51, %r53;
	mad.lo.s32 	%r5, %r51, %r60, %r1;
	neg.s32 	%r6, %r3;
	setp.gt.s32 	%p5, %r52, -2;
	add.s32 	%r7, %r51, -1;
	@%p5 bra 	$L__BB2_14;
	mul.f32 	%f2, %f1, 0f00000000;
	and.b32  	%r8, %r49, 7;
	setp.lt.u32 	%p17, %r49, 8;
	mov.b32 	%r205, 0;
	@%p17 bra 	$L__BB2_6;
	and.b32  	%r205, %r49, 2147483640;
	neg.s32 	%r203, %r205;
	shl.b32 	%r11, %r4, 3;
	mul.wide.s32 	%rd71, %r4, 4;
	mov.u32 	%r202, %r5;
$L__BB2_5:
	.pragma "nounroll";
	mul.wide.s32 	%rd69, %r202, 4;
	add.s64 	%rd70, %rd1, %rd69;
	st.global.f32 	[%rd70], %f2;
	add.s64 	%rd72, %rd70, %rd71;
	st.global.f32 	[%rd72], %f2;
	add.s64 	%rd73, %rd72, %rd71;
	st.global.f32 	[%rd73], %f2;
	add.s64 	%rd74, %rd73, %rd71;
	st.global.f32 	[%rd74], %f2;
	add.s64 	%rd75, %rd74, %rd71;
	st.global.f32 	[%rd75], %f2;
	add.s64 	%rd76, %rd75, %rd71;
	st.global.f32 	[%rd76], %f2;
	add.s64 	%rd77, %rd76, %rd71;
	st.global.f32 	[%rd77], %f2;
	add.s64 	%rd78, %rd77, %rd71;
	st.global.f32 	[%rd78], %f2;
	add.s32 	%r203, %r203, 8;
	add.s32 	%r202, %r202, %r11;
	setp.ne.s32 	%p18, %r203, 0;
	@%p18 bra 	$L__BB2_5;
$L__BB2_6:
	setp.eq.s32 	%p19, %r8, 0;
	@%p19 bra 	$L__BB2_32;
	and.b32  	%r17, %r49, 3;
	setp.lt.u32 	%p20, %r8, 4;
	@%p20 bra 	$L__BB2_9;
	mad.lo.s32 	%r198, %r4, %r205, %r5;
	mul.wide.s32 	%rd79, %r198, 4;
	add.s64 	%rd80, %rd1, %rd79;
	st.global.f32 	[%rd80], %f2;
	mul.wide.s32 	%rd81, %r4, 4;
	add.s64 	%rd82, %rd80, %rd81;
	st.global.f32 	[%rd82], %f2;
	add.s64 	%rd83, %rd82, %rd81;
	st.global.f32 	[%rd83], %f2;
	add.s64 	%rd84, %rd83, %rd81;
	st.global.f32 	[%rd84], %f2;
	add.s32 	%r205, %r205, 4;
$L__BB2_9:
	setp.eq.s32 	%p21, %r17, 0;
	@%p21 bra 	$L__BB2_32;
	setp.eq.s32 	%p22, %r17, 1;
	@%p22 bra 	$L__BB2_12;
	mad.lo.s32 	%r199, %r4, %r205, %r5;
	mul.wide.s32 	%rd85, %r199, 4;
	add.s64 	%rd86, %rd1, %rd85;
	st.global.f32 	[%rd86], %f2;
	mul.wide.s32 	%rd87, %r4, 4;
	add.s64 	%rd88, %rd86, %rd87;
	st.global.f32 	[%rd88], %f2;
	add.s32 	%r205, %r205, 2;
$L__BB2_12:
	and.b32  	%r200, %r49, 1;
	setp.eq.b32 	%p23, %r200, 1;
	not.pred 	%p24, %p23;
	@%p24 bra 	$L__BB2_32;
	mad.lo.s32 	%r201, %r4, %r205, %r5;
	mul.wide.s32 	%rd89, %r201, 4;
	add.s64 	%rd90, %rd1, %rd89;
	st.global.f32 	[%rd90], %f2;
	bra.uni 	$L__BB2_32;
$L__BB2_14:
	abs.s32 	%r22, %r3;
	add.s32 	%r23, %r3, %r22;
	add.s32 	%r65, %r23, 1;
	and.b32  	%r24, %r65, 15;
	and.b32  	%r25, %r65, 7;
	and.b32  	%r26, %r65, 3;
	sub.s32 	%r27, 7, %r3;
	sub.s32 	%r28, %r1, %r3;
	add.s32 	%r29, %r53, -1;
	mov.b32 	%r207, 0;
$L__BB2_15:
	mov.f32 	%f88, 0f00000000;
	mov.u32 	%r208, %r6;
$L__BB2_16:
	mov.u32 	%r31, %r208;
	setp.lt.u32 	%p6, %r23, 15;
	add.s32 	%r66, %r31, %r60;
	max.s32 	%r67, %r66, 0;
	min.s32 	%r68, %r67, %r29;
	mul.lo.s32 	%r69, %r4, %r207;
	mad.lo.s32 	%r32, %r68, %r51, %r69;
	mov.u32 	%r213, %r6;
	@%p6 bra 	$L__BB2_20;
	add.s32 	%r70, %r23, 1;
	and.b32  	%r71, %r70, -16;
	neg.s32 	%r210, %r71;
	mov.u32 	%r209, %r28;
	mov.u32 	%r211, %r27;
$L__BB2_18:
	.pragma "nounroll";
	max.s32 	%r72, %r209, 0;
	min.s32 	%r73, %r72, %r7;
	add.s32 	%r74, %r32, %r73;
	mul.wide.s32 	%rd5, %r74, 4;
	add.s64 	%rd6, %rd2, %rd5;
	ld.global.nc.f32 	%f21, [%rd6];
	add.f32 	%f22, %f88, %f21;
	add.s32 	%r75, %r209, 1;
	max.s32 	%r76, %r75, 0;
	min.s32 	%r77, %r76, %r7;
	add.s32 	%r78, %r32, %r77;
	mul.wide.s32 	%rd7, %r78, 4;
	add.s64 	%rd8, %rd2, %rd7;
	ld.global.nc.f32 	%f23, [%rd8];
	add.f32 	%f24, %f22, %f23;
	add.s32 	%r79, %r209, 2;
	max.s32 	%r80, %r79, 0;
	min.s32 	%r81, %r80, %r7;
	add.s32 	%r82, %r32, %r81;
	mul.wide.s32 	%rd9, %r82, 4;
	add.s64 	%rd10, %rd2, %rd9;
	ld.global.nc.f32 	%f25, [%rd10];
	add.f32 	%f26, %f24, %f25;
	add.s32 	%r83, %r209, 3;
	max.s32 	%r84, %r83, 0;
	min.s32 	%r85, %r84, %r7;
	add.s32 	%r86, %r32, %r85;
	mul.wide.s32 	%rd11, %r86, 4;
	add.s64 	%rd12, %rd2, %rd11;
	ld.global.nc.f32 	%f27, [%rd12];
	add.f32 	%f28, %f26, %f27;
	add.s32 	%r87, %r209, 4;
	max.s32 	%r88, %r87, 0;
	min.s32 	%r89, %r88, %r7;
	add.s32 	%r90, %r32, %r89;
	mul.wide.s32 	%rd13, %r90, 4;
	add.s64 	%rd14, %rd2, %rd13;
	ld.global.nc.f32 	%f29, [%rd14];
	add.f32 	%f30, %f28, %f29;
	add.s32 	%r91, %r209, 5;
	max.s32 	%r92, %r91, 0;
	min.s32 	%r93, %r92, %r7;
	add.s32 	%r94, %r32, %r93;
	mul.wide.s32 	%rd15, %r94, 4;
	add.s64 	%rd16, %rd2, %rd15;
	ld.global.nc.f32 	%f31, [%rd16];
	add.f32 	%f32, %f30, %f31;
	add.s32 	%r95, %r209, 6;
	max.s32 	%r96, %r95, 0;
	min.s32 	%r97, %r96, %r7;
	add.s32 	%r98, %r32, %r97;
	mul.wide.s32 	%rd17, %r98, 4;
	add.s64 	%rd18, %rd2, %rd17;
	ld.global.nc.f32 	%f33, [%rd18];
	add.f32 	%f34, %f32, %f33;
	add.s32 	%r99, %r209, 7;
	max.s32 	%r100, %r99, 0;
	min.s32 	%r101, %r100, %r7;
	add.s32 	%r102, %r32, %r101;
	mul.wide.s32 	%rd19, %r102, 4;
	add.s64 	%rd20, %rd2, %rd19;
	ld.global.nc.f32 	%f35, [%rd20];
	add.f32 	%f36, %f34, %f35;
	add.s32 	%r103, %r209, 8;
	max.s32 	%r104, %r103, 0;
	min.s32 	%r105, %r104, %r7;
	add.s32 	%r106, %r32, %r105;
	mul.wide.s32 	%rd21, %r106, 4;
	add.s64 	%rd22, %rd2, %rd21;
	ld.global.nc.f32 	%f37, [%rd22];
	add.f32 	%f38, %f36, %f37;
	add.s32 	%r107, %r209, 9;
	max.s32 	%r108, %r107, 0;
	min.s32 	%r109, %r108, %r7;
	add.s32 	%r110, %r32, %r109;
	mul.wide.s32 	%rd23, %r110, 4;
	add.s64 	%rd24, %rd2, %rd23;
	ld.global.nc.f32 	%f39, [%rd24];
	add.f32 	%f40, %f38, %f39;
	add.s32 	%r111, %r209, 10;
	max.s32 	%r112, %r111, 0;
	min.s32 	%r113, %r112, %r7;
	add.s32 	%r114, %r32, %r113;
	mul.wide.s32 	%rd25, %r114, 4;
	add.s64 	%rd26, %rd2, %rd25;
	ld.global.nc.f32 	%f41, [%rd26];
	add.f32 	%f42, %f40, %f41;
	add.s32 	%r115, %r209, 11;
	max.s32 	%r116, %r115, 0;
	min.s32 	%r117, %r116, %r7;
	add.s32 	%r118, %r32, %r117;
	mul.wide.s32 	%rd27, %r118, 4;
	add.s64 	%rd28, %rd2, %rd27;
	ld.global.nc.f32 	%f43, [%rd28];
	add.f32 	%f44, %f42, %f43;
	add.s32 	%r119, %r209, 12;
	max.s32 	%r120, %r119, 0;
	min.s32 	%r121, %r120, %r7;
	add.s32 	%r122, %r32, %r121;
	mul.wide.s32 	%rd29, %r122, 4;
	add.s64 	%rd30, %rd2, %rd29;
	ld.global.nc.f32 	%f45, [%rd30];
	add.f32 	%f46, %f44, %f45;
	add.s32 	%r123, %r209, 13;
	max.s32 	%r124, %r123, 0;
	min.s32 	%r125, %r124, %r7;
	add.s32 	%r126, %r32, %r125;
	mul.wide.s32 	%rd31, %r126, 4;
	add.s64 	%rd32, %rd2, %rd31;
	ld.global.nc.f32 	%f47, [%rd32];
	add.f32 	%f48, %f46, %f47;
	add.s32 	%r127, %r209, 14;
	max.s32 	%r128, %r127, 0;
	min.s32 	%r129, %r128, %r7;
	add.s32 	%r130, %r32, %r129;
	mul.wide.s32 	%rd33, %r130, 4;
	add.s64 	%rd34, %rd2, %rd33;
	ld.global.nc.f32 	%f49, [%rd34];
	add.f32 	%f50, %f48, %f49;
	add.s32 	%r131, %r209, 15;
	max.s32 	%r132, %r131, 0;
	min.s32 	%r133, %r132, %r7;
	add.s32 	%r134, %r32, %r133;
	mul.wide.s32 	%rd35, %r134, 4;
	add.s64 	%rd36, %rd2, %rd35;
	ld.global.nc.f32 	%f51, [%rd36];
	add.f32 	%f88, %f50, %f51;
	add.s32 	%r211, %r211, 16;
	add.s32 	%r210, %r210, 16;
	add.s32 	%r209, %r209, 16;
	setp.ne.s32 	%p7, %r210, 0;
	@%p7 bra 	$L__BB2_18;
	add.s32 	%r213, %r211, -7;
$L__BB2_20:
	setp.eq.s32 	%p8, %r24, 0;
	@%p8 bra 	$L__BB2_30;
	add.s32 	%r135, %r24, -1;
	setp.lt.u32 	%p9, %r135, 7;
	@%p9 bra 	$L__BB2_23;
	add.s32 	%r136, %r213, %r1;
	max.s32 	%r137, %r136, 0;
	min.s32 	%r138, %r137, %r7;
	add.s32 	%r139, %r32, %r138;
	mul.wide.s32 	%rd37, %r139, 4;
	add.s64 	%rd38, %rd2, %rd37;
	ld.global.nc.f32 	%f53, [%rd38];
	add.f32 	%f54, %f88, %f53;
	add.s32 	%r140, %r136, 1;
	max.s32 	%r141, %r140, 0;
	min.s32 	%r142, %r141, %r7;
	add.s32 	%r143, %r32, %r142;
	mul.wide.s32 	%rd39, %r143, 4;
	add.s64 	%rd40, %rd2, %rd39;
	ld.global.nc.f32 	%f55, [%rd40];
	add.f32 	%f56, %f54, %f55;
	add.s32 	%r144, %r136, 2;
	max.s32 	%r145, %r144, 0;
	min.s32 	%r146, %r145, %r7;
	add.s32 	%r147, %r32, %r146;
	mul.wide.s32 	%rd41, %r147, 4;
	add.s64 	%rd42, %rd2, %rd41;
	ld.global.nc.f32 	%f57, [%rd42];
	add.f32 	%f58, %f56, %f57;
	add.s32 	%r148, %r136, 3;
	max.s32 	%r149, %r148, 0;
	min.s32 	%r150, %r149, %r7;
	add.s32 	%r151, %r32, %r150;
	mul.wide.s32 	%rd43, %r151, 4;
	add.s64 	%rd44, %rd2, %rd43;
	ld.global.nc.f32 	%f59, [%rd44];
	add.f32 	%f60, %f58, %f59;
	add.s32 	%r152, %r136, 4;
	max.s32 	%r153, %r152, 0;
	min.s32 	%r154, %r153, %r7;
	add.s32 	%r155, %r32, %r154;
	mul.wide.s32 	%rd45, %r155, 4;
	add.s64 	%rd46, %rd2, %rd45;
	ld.global.nc.f32 	%f61, [%rd46];
	add.f32 	%f62, %f60, %f61;
	add.s32 	%r156, %r136, 5;
	max.s32 	%r157, %r156, 0;
	min.s32 	%r158, %r157, %r7;
	add.s32 	%r159, %r32, %r158;
	mul.wide.s32 	%rd47, %r159, 4;
	add.s64 	%rd48, %rd2, %rd47;
	ld.global.nc.f32 	%f63, [%rd48];
	add.f32 	%f64, %f62, %f63;
	add.s32 	%r160, %r136, 6;
	max.s32 	%r161, %r160, 0;
	min.s32 	%r162, %r161, %r7;
	add.s32 	%r163, %r32, %r162;
	mul.wide.s32 	%rd49, %r163, 4;
	add.s64 	%rd50, %rd2, %rd49;
	ld.global.nc.f32 	%f65, [%rd50];
	add.f32 	%f66, %f64, %f65;
	add.s32 	%r164, %r136, 7;
	max.s32 	%r165, %r164, 0;
	min.s32 	%r166, %r165, %r7;
	add.s32 	%r167, %r32, %r166;
	mul.wide.s32 	%rd51, %r167, 4;
	add.s64 	%rd52, %rd2, %rd51;
	ld.global.nc.f32 	%f67, [%rd52];
	add.f32 	%f88, %f66, %f67;
	add.s32 	%r213, %r213, 8;
$L__BB2_23:
	setp.eq.s32 	%p10, %r25, 0;
	@%p10 bra 	$L__BB2_30;
	add.s32 	%r168, %r25, -1;
	setp.lt.u32 	%p11, %r168, 3;
	@%p11 bra 	$L__BB2_26;
	add.s32 	%r169, %r213, %r1;
	max.s32 	%r170, %r169, 0;
	min.s32 	%r171, %r170, %r7;
	add.s32 	%r172, %r32, %r171;
	mul.wide.s32 	%rd53, %r172, 4;
	add.s64 	%rd54, %rd2, %rd53;
	ld.global.nc.f32 	%f69, [%rd54];
	add.f32 	%f70, %f88, %f69;
	add.s32 	%r173, %r169, 1;
	max.s32 	%r174, %r173, 0;
	min.s32 	%r175, %r174, %r7;
	add.s32 	%r176, %r32, %r175;
	mul.wide.s32 	%rd55, %r176, 4;
	add.s64 	%rd56, %rd2, %rd55;
	ld.global.nc.f32 	%f71, [%rd56];
	add.f32 	%f72, %f70, %f71;
	add.s32 	%r177, %r169, 2;
	max.s32 	%r178, %r177, 0;
	min.s32 	%r179, %r178, %r7;
	add.s32 	%r180, %r32, %r179;
	mul.wide.s32 	%rd57, %r180, 4;
	add.s64 	%rd58, %rd2, %rd57;
	ld.global.nc.f32 	%f73, [%rd58];
	add.f32 	%f74, %f72, %f73;
	add.s32 	%r181, %r169, 3;
	max.s32 	%r182, %r181, 0;
	min.s32 	%r183, %r182, %r7;
	add.s32 	%r184, %r32, %r183;
	mul.wide.s32 	%rd59, %r184, 4;
	add.s64 	%rd60, %rd2, %rd59;
	ld.global.nc.f32 	%f75, [%rd60];
	add.f32 	%f88, %f74, %f75;
	add.s32 	%r213, %r213, 4;
$L__BB2_26:
	setp.eq.s32 	%p12, %r26, 0;
	@%p12 bra 	$L__BB2_30;
	setp.eq.s32 	%p13, %r26, 1;
	add.s32 	%r46, %r213, %r1;
	max.s32 	%r185, %r46, 0;
	min.s32 	%r186, %r185, %r7;
	add.s32 	%r187, %r32, %r186;
	mul.wide.s32 	%rd61, %r187, 4;
	add.s64 	%rd62, %rd2, %rd61;
	ld.global.nc.f32 	%f76, [%rd62];
	add.f32 	%f88, %f88, %f76;
	@%p13 bra 	$L__BB2_30;
	setp.eq.s32 	%p14, %r26, 2;
	add.s32 	%r188, %r46, 1;
	max.s32 	%r189, %r188, 0;
	min.s32 	%r190, %r189, %r7;
	add.s32 	%r191, %r32, %r190;
	mul.wide.s32 	%rd63, %r191, 4;
	add.s64 	%rd64, %rd2, %rd63;
	ld.global.nc.f32 	%f77, [%rd64];
	add.f32 	%f88, %f88, %f77;
	@%p14 bra 	$L__BB2_30;
	add.s32 	%r192, %r46, 2;
	max.s32 	%r193, %r192, 0;
	min.s32 	%r194, %r193, %r7;
	add.s32 	%r195, %r32, %r194;
	mul.wide.s32 	%rd65, %r195, 4;
	add.s64 	%rd66, %rd2, %rd65;
	ld.global.nc.f32 	%f78, [%rd66];
	add.f32 	%f88, %f88, %f78;
$L__BB2_30:
	add.s32 	%r208, %r31, 1;
	setp.ne.s32 	%p15, %r31, %r22;
	@%p15 bra 	$L__BB2_16;
	mul.f32 	%f79, %f1, %f88;
	mad.lo.s32 	%r196, %r4, %r207, %r5;
	mul.wide.s32 	%rd67, %r196, 4;
	add.s64 	%rd68, %rd1, %rd67;
	st.global.f32 	[%rd68], %f79;
	add.s32 	%r207, %r207, 1;
	setp.ne.s32 	%p16, %r207, %r49;
	@%p16 bra 	$L__BB2_15;
$L__BB2_32:
	ret;

}
	// .globl	_Z20median_filter_kernelPKfPfiiii
.visible .entry _Z20median_filter_kernelPKfPfiiii(
	.param .u64 .ptr .align 1 _Z20median_filter_kernelPKfPfiiii_param_0,
	.param .u64 .ptr .align 1 _Z20median_filter_kernelPKfPfiiii_param_1,
	.param .u32 _Z20median_filter_kernelPKfPfiiii_param_2,
	.param .u32 _Z20median_filter_kernelPKfPfiiii_param_3,
	.param .u32 _Z20median_filter_kernelPKfPfiiii_param_4,
	.param .u32 _Z20median_filter_kernelPKfPfiiii_param_5
)
{
	.local .align 4 .b8 	__local_depot3[100];
	.reg .b64 	%SP;
	.reg .b64 	%SPL;
	.reg .pred 	%p<32>;
	.reg .b32 	%r<162>;
	.reg .b32 	%f<34>;
	.reg .b64 	%rd<43>;

	mov.u64 	%SPL, __local_depot3;
	ld.param.u64 	%rd9, [_Z20median_filter_kernelPKfPfiiii_param_0];
	ld.param.u64 	%rd8, [_Z20median_filter_kernelPKfPfiiii_param_1];
	ld.param.u32 	%r66, [_Z20median_filter_kernelPKfPfiiii_param_3];
	ld.param.u32 	%r64, [_Z20median_filter_kernelPKfPfiiii_param_4];
	ld.param.u32 	%r65, [_Z20median_filter_kernelPKfPfiiii_param_5];
	cvta.to.global.u64 	%rd1, %rd8;
	cvta.to.global.u64 	%rd2, %rd9;
	add.u64 	%rd3, %SPL, 0;
	mov.u32 	%r67, %ctaid.x;
	mov.u32 	%r68, %ntid.x;
	mov.u32 	%r69, %tid.x;
	mad.lo.s32 	%r1, %r67, %r68, %r69;
	mov.u32 	%r70, %ctaid.y;
	mov.u32 	%r71, %ntid.y;
	mov.u32 	%r72, %tid.y;
	mad.lo.s32 	%r73, %r70, %r71, %r72;
	setp.ge.s32 	%p1, %r1, %r64;
	setp.ge.s32 	%p2, %r73, %r66;
	or.pred  	%p3, %p1, %p2;
	@%p3 bra 	$L__BB3_45;
	ld.param.u32 	%r138, [_Z20median_filter_kernelPKfPfiiii_param_2];
	shr.u32 	%r74, %r65, 31;
	add.s32 	%r75, %r65, %r74;
	shr.s32 	%r3, %r75, 1;
	setp.lt.s32 	%p4, %r138, 1;
	@%p4 bra 	$L__BB3_45;
	mul.lo.s32 	%r76, %r65, %r65;
	shr.u32 	%r77, %r76, 1;
	mul.lo.s32 	%r4, %r64, %r66;
	mad.lo.s32 	%r142, %r64, %r73, %r1;
	neg.s32 	%r6, %r3;
	setp.gt.s32 	%p5, %r65, -2;
	add.s32 	%r7, %r64, -1;
	mul.wide.u32 	%rd11, %r77, 4;
	add.s64 	%rd4, %rd3, %rd11;
	@%p5 bra 	$L__BB3_9;
	ld.param.u32 	%r140, [_Z20median_filter_kernelPKfPfiiii_param_2];
	and.b32  	%r8, %r140, 3;
	setp.lt.u32 	%p28, %r140, 4;
	mov.b32 	%r144, 0;
	@%p28 bra 	$L__BB3_6;
	ld.param.u32 	%r141, [_Z20median_filter_kernelPKfPfiiii_param_2];
	and.b32  	%r144, %r141, 2147483644;
	ld.local.f32 	%f1, [%rd4];
	neg.s32 	%r143, %r144;
	shl.b32 	%r11, %r4, 2;
	mul.wide.s32 	%rd36, %r4, 4;
$L__BB3_5:
	mul.wide.s32 	%rd34, %r142, 4;
	add.s64 	%rd35, %rd1, %rd34;
	st.global.f32 	[%rd35], %f1;
	add.s64 	%rd37, %rd35, %rd36;
	st.global.f32 	[%rd37], %f1;
	add.s64 	%rd38, %rd37, %rd36;
	st.global.f32 	[%rd38], %f1;
	add.s64 	%rd39, %rd38, %rd36;
	st.global.f32 	[%rd39], %f1;
	add.s32 	%r143, %r143, 4;
	add.s32 	%r142, %r142, %r11;
	setp.ne.s32 	%p29, %r143, 0;
	@%p29 bra 	$L__BB3_5;
$L__BB3_6:
	setp.eq.s32 	%p30, %r8, 0;
	@%p30 bra 	$L__BB3_45;
	ld.local.f32 	%f2, [%rd4];
	mad.lo.s32 	%r137, %r144, %r66, %r73;
	mad.lo.s32 	%r146, %r64, %r137, %r1;
	neg.s32 	%r145, %r8;
$L__BB3_8:
	.pragma "nounroll";
	mul.wide.s32 	%rd40, %r146, 4;
	add.s64 	%rd41, %rd1, %rd40;
	st.global.f32 	[%rd41], %f2;
	add.s32 	%r146, %r146, %r4;
	add.s32 	%r145, %r145, 1;
	setp.eq.s32 	%p31, %r145, 0;
	@%p31 bra 	$L__BB3_45;
	bra.uni 	$L__BB3_8;
$L__BB3_9:
	abs.s32 	%r23, %r3;
	add.s32 	%r24, %r3, %r23;
	sub.s32 	%r79, %r1, %r3;
	max.s32 	%r80, %r79, 0;
	min.s32 	%r25, %r80, %r7;
	sub.s32 	%r26, 1, %r3;
	add.s32 	%r81, %r26, %r1;
	max.s32 	%r82, %r81, 0;
	min.s32 	%r27, %r82, %r7;
	sub.s32 	%r28, 2, %r3;
	add.s32 	%r83, %r81, 1;
	max.s32 	%r84, %r83, 0;
	min.s32 	%r29, %r84, %r7;
	sub.s32 	%r30, 3, %r3;
	mov.b32 	%r147, 0;
$L__BB3_10:
	mov.b32 	%r149, 0;
	mov.u32 	%r148, %r6;
$L__BB3_11:
	and.b32  	%r87, %r24, 3;
	setp.eq.s32 	%p6, %r87, 3;
	add.s32 	%r88, %r148, %r73;
	max.s32 	%r89, %r88, 0;
	add.s32 	%r90, %r66, -1;
	min.s32 	%r91, %r89, %r90;
	mul.lo.s32 	%r92, %r4, %r147;
	mad.lo.s32 	%r34, %r91, %r64, %r92;
	mov.u32 	%r150, %r6;
	mov.u32 	%r151, %r149;
	@%p6 bra 	$L__BB3_15;
	setp.eq.s32 	%p7, %r87, 0;
	add.s32 	%r94, %r34, %r25;
	mul.wide.s32 	%rd12, %r94, 4;
	add.s64 	%rd13, %rd2, %rd12;
	ld.global.nc.f32 	%f19, [%rd13];
	add.s32 	%r153, %r149, 1;
	mul.wide.s32 	%rd14, %r149, 4;
	add.s64 	%rd5, %rd3, %rd14;
	st.local.f32 	[%rd5], %f19;
	mov.u32 	%r150, %r26;
	mov.u32 	%r151, %r153;
	mov.u32 	%r152, %r149;
	@%p7 bra 	$L__BB3_15;
	setp.eq.s32 	%p8, %r87, 1;
	add.s32 	%r96, %r34, %r27;
	mul.wide.s32 	%rd15, %r96, 4;
	add.s64 	%rd16, %rd2, %rd15;
	ld.global.nc.f32 	%f20, [%rd16];
	add.s32 	%r36, %r149, 2;
	st.local.f32 	[%rd5+4], %f20;
	mov.u32 	%r150, %r28;
	mov.u32 	%r151, %r36;
	mov.u32 	%r152, %r153;
	mov.u32 	%r153, %r36;
	@%p8 bra 	$L__BB3_15;
	add.s32 	%r97, %r34, %r29;
	mul.wide.s32 	%rd17, %r97, 4;
	add.s64 	%rd18, %rd2, %rd17;
	ld.global.nc.f32 	%f21, [%rd18];
	add.s32 	%r151, %r149, 3;
	st.local.f32 	[%rd5+8], %f21;
	mov.u32 	%r150, %r30;
	mov.u32 	%r152, %r36;
	mov.u32 	%r153, %r151;
$L__BB3_15:
	setp.lt.u32 	%p9, %r24, 3;
	@%p9 bra 	$L__BB3_19;
	sub.s32 	%r156, %r150, %r23;
	mov.u32 	%r98, %ctaid.x;
	mov.u32 	%r99, %ntid.x;
	mov.u32 	%r100, %tid.x;
	mad.lo.s32 	%r101, %r98, %r99, %r100;
	add.s32 	%r102, %r101, %r150;
	add.s32 	%r155, %r102, 1;
	add.s32 	%r152, %r151, -1;
$L__BB3_17:
	add.s32 	%r103, %r152, 1;
	add.s32 	%r104, %r155, -1;
	max.s32 	%r105, %r104, 0;
	min.s32 	%r106, %r105, %r7;
	add.s32 	%r107, %r34, %r106;
	mul.wide.s32 	%rd19, %r107, 4;
	add.s64 	%rd20, %rd2, %rd19;
	ld.global.nc.f32 	%f22, [%rd20];
	mul.wide.s32 	%rd21, %r103, 4;
	add.s64 	%rd22, %rd3, %rd21;
	st.local.f32 	[%rd22], %f22;
	add.s32 	%r108, %r155, 2;
	max.s32 	%r109, %r155, 0;
	min.s32 	%r110, %r109, %r7;
	add.s32 	%r111, %r34, %r110;
	mul.wide.s32 	%rd23, %r111, 4;
	add.s64 	%rd24, %rd2, %rd23;
	ld.global.nc.f32 	%f23, [%rd24];
	st.local.f32 	[%rd22+4], %f23;
	add.s32 	%r112, %r155, 1;
	max.s32 	%r113, %r112, 0;
	min.s32 	%r114, %r113, %r7;
	add.s32 	%r115, %r34, %r114;
	mul.wide.s32 	%rd25, %r115, 4;
	add.s64 	%rd26, %rd2, %rd25;
	ld.global.nc.f32 	%f24, [%rd26];
	st.local.f32 	[%rd22+8], %f24;
	max.s32 	%r116, %r108, 0;
	min.s32 	%r117, %r116, %r7;
	add.s32 	%r118, %r34, %r117;
	mul.wide.s32 	%rd27, %r118, 4;
	add.s64 	%rd28, %rd2, %rd27;
	ld.global.nc.f32 	%f25, [%rd28];
	st.local.f32 	[%rd22+12], %f25;
	add.s32 	%r156, %r156, 4;
	add.s32 	%r155, %r155, 4;
	add.s32 	%r152, %r152, 4;
	setp.ne.s32 	%p10, %r156, 1;
	@%p10 bra 	$L__BB3_17;
	add.s32 	%r153, %r152, 1;
$L__BB3_19:
	add.s32 	%r54, %r148, 1;
	setp.eq.s32 	%p11, %r148, %r23;
	mov.u32 	%r148, %r54;
	mov.u32 	%r149, %r153;
	@%p11 bra 	$L__BB3_20;
	bra.uni 	$L__BB3_11;
$L__BB3_20:
	setp.lt.s32 	%p12, %r152, 1;
	@%p12 bra 	$L__BB3_44;
	mov.b32 	%r159, 0;
$L__BB3_22:
	setp.le.s32 	%p13, %r152, %r159;
	@%p13 bra 	$L__BB3_43;
	sub.s32 	%r121, %r159, %r152;
	setp.gt.u32 	%p14, %r121, -4;
	mov.b32 	%r161, 0;
	@%p14 bra 	$L__BB3_34;
	ld.local.f32 	%f27, [%rd3];
	mov.b32 	%r160, 0;
$L__BB3_25:
	mul.wide.u32 	%rd29, %r160, 4;
	add.s64 	%rd6, %rd3, %rd29;
	ld.local.f32 	%f28, [%rd6+4];
	setp.leu.f32 	%p15, %f27, %f28;
	@%p15 bra 	$L__BB3_27;
	st.local.f32 	[%rd6], %f28;
	st.local.f32 	[%rd6+4], %f27;
	mov.f32 	%f28, %f27;
$L__BB3_27:
	ld.local.f32 	%f29, [%rd6+8];
	setp.leu.f32 	%p16, %f28, %f29;
	@%p16 bra 	$L__BB3_29;
	st.local.f32 	[%rd6+4], %f29;
	st.local.f32 	[%rd6+8], %f28;
	mov.f32 	%f29, %f28;
$L__BB3_29:
	ld.local.f32 	%f30, [%rd6+12];
	setp.leu.f32 	%p17, %f29, %f30;
	@%p17 bra 	$L__BB3_31;
	st.local.f32 	[%rd6+8], %f30;
	st.local.f32 	[%rd6+12], %f29;
	mov.f32 	%f30, %f29;
$L__BB3_31:
	add.s32 	%r160, %r160, 4;
	ld.local.f32 	%f27, [%rd6+16];
	setp.leu.f32 	%p18, %f30, %f27;
	@%p18 bra 	$L__BB3_33;
	st.local.f32 	[%rd6+12], %f27;
	st.local.f32 	[%rd6+16], %f30;
	mov.f32 	%f27, %f30;
$L__BB3_33:
	sub.s32 	%r123, %r152, %r159;
	and.b32  	%r161, %r123, -4;
	setp.ne.s32 	%p19, %r160, %r161;
	@%p19 bra 	$L__BB3_25;
$L__BB3_34:
	sub.s32 	%r124, %r152, %r159;
	and.b32  	%r125, %r124, 3;
	setp.eq.s32 	%p20, %r125, 0;
	@%p20 bra 	$L__BB3_43;
	mul.wide.u32 	%rd30, %r161, 4;
	add.s64 	%rd7, %rd3, %rd30;
	ld.local.f32 	%f13, [%rd7];
	ld.local.f32 	%f32, [%rd7+4];
	setp.leu.f32 	%p21, %f13, %f32;
	@%p21 bra 	$L__BB3_37;
	st.local.f32 	[%rd7], %f32;
	st.local.f32 	[%rd7+4], %f13;
	mov.f32 	%f32, %f13;
$L__BB3_37:
	setp.eq.s32 	%p22, %r125, 1;
	@%p22 bra 	$L__BB3_43;
	ld.local.f32 	%f33, [%rd7+8];
	setp.leu.f32 	%p23, %f32, %f33;
	@%p23 bra 	$L__BB3_40;
	st.local.f32 	[%rd7+4], %f33;
	st.local.f32 	[%rd7+8], %f32;
	mov.f32 	%f33, %f32;
$L__BB3_40:
	setp.eq.s32 	%p24, %r125, 2;
	@%p24 bra 	$L__BB3_43;
	ld.local.f32 	%f18, [%rd7+12];
	setp.leu.f32 	%p25, %f33, %f18;
	@%p25 bra 	$L__BB3_43;
	st.local.f32 	[%rd7+8], %f18;
	st.local.f32 	[%rd7+12], %f33;
$L__BB3_43:
	add.s32 	%r159, %r159, 1;
	setp.lt.s32 	%p26, %r159, %r152;
	@%p26 bra 	$L__BB3_22;
$L__BB3_44:
	ld.param.u32 	%r139, [_Z20median_filter_kernelPKfPfiiii_param_2];
	ld.param.u64 	%rd42, [_Z20median_filter_kernelPKfPfiiii_param_1];
	ld.local.f32 	%f26, [%rd4];
	mov.u32 	%r130, %ctaid.x;
	mov.u32 	%r131, %ntid.x;
	mov.u32 	%r132, %tid.x;
	mad.lo.s32 	%r133, %r130, %r131, %r132;
	mad.lo.s32 	%r134, %r64, %r73, %r133;
	mad.lo.s32 	%r135, %r4, %r147, %r134;
	cvta.to.global.u64 	%rd31, %rd42;
	mul.wide.s32 	%rd32, %r135, 4;
	add.s64 	%rd33, %rd31, %rd32;
	st.global.f32 	[%rd33], %f26;
	add.s32 	%r147, %r147, 1;
	setp.ne.s32 	%p27, %r147, %r139;
	@%p27 bra 	$L__BB3_10;
$L__BB3_45:
	ret;

}
	// .globl	_Z23bilateral_filter_kernelPKfPfiiiffi
.visible .entry _Z23bilateral_filter_kernelPKfPfiiiffi(
	.param .u64 .ptr .align 1 _Z23bilateral_filter_kernelPKfPfiiiffi_param_0,
	.param .u64 .ptr .align 1 _Z23bilateral_filter_kernelPKfPfiiiffi_param_1,
	.param .u32 _Z23bilateral_filter_kernelPKfPfiiiffi_param_2,
	.param .u32 _Z23bilateral_filter_kernelPKfPfiiiffi_param_3,
	.param .u32 _Z23bilateral_filter_kernelPKfPfiiiffi_param_4,
	.param .f32 _Z23bilateral_filter_kernelPKfPfiiiffi_param_5,
	.param .f32 _Z23bilateral_filter_kernelPKfPfiiiffi_param_6,
	.param .u32 _Z23bilateral_filter_kernelPKfPfiiiffi_param_7
)
{
	.reg .pred 	%p<19>;
	.reg .b32 	%r<158>;
	.reg .b32 	%f<264>;
	.reg .b64 	%rd<35>;

	ld.param.u64 	%rd3, [_Z23bilateral_filter_kernelPKfPfiiiffi_param_0];
	ld.param.u64 	%rd4, [_Z23bilateral_filter_kernelPKfPfiiiffi_param_1];
	ld.param.u32 	%r47, [_Z23bilateral_filter_kernelPKfPfiiiffi_param_2];
	ld.param.u32 	%r51, [_Z23bilateral_filter_kernelPKfPfiiiffi_param_3];
	ld.param.u32 	%r49, [_Z23bilateral_filter_kernelPKfPfiiiffi_param_4];
	ld.param.f32 	%f25, [_Z23bilateral_filter_kernelPKfPfiiiffi_param_5];
	ld.param.f32 	%f26, [_Z23bilateral_filter_kernelPKfPfiiiffi_param_6];
	ld.param.u32 	%r50, [_Z23bilateral_filter_kernelPKfPfiiiffi_param_7];
	cvta.to.global.u64 	%rd1, %rd4;
	cvta.to.global.u64 	%rd2, %rd3;
	mov.u32 	%r52, %ctaid.x;
	mov.u32 	%r53, %ntid.x;
	mov.u32 	%r54, %tid.x;
	mad.lo.s32 	%r1, %r52, %r53, %r54;
	mov.u32 	%r55, %ctaid.y;
	mov.u32 	%r56, %ntid.y;
	mov.u32 	%r57, %tid.y;
	mad.lo.s32 	%r58, %r55, %r56, %r57;
	setp.ge.s32 	%p1, %r1, %r49;
	setp.ge.s32 	%p2, %r58, %r51;
	or.pred  	%p3, %p1, %p2;
	@%p3 bra 	$L__BB4_24;
	shr.u32 	%r59, %r50, 31;
	add.s32 	%r60, %r50, %r59;
	shr.s32 	%r3, %r60, 1;
	add.f32 	%f27, %f25, %f25;
	mul.f32 	%f28, %f25, %f27;
	rcp.rn.f32 	%f1, %f28;
	add.f32 	%f29, %f26, %f26;
	mul.f32 	%f30, %f26, %f29;
	rcp.rn.f32 	%f2, %f30;
	setp.lt.s32 	%p4, %r47, 1;
	@%p4 bra 	$L__BB4_24;
	mul.lo.s32 	%r4, %r49, %r51;
	mad.lo.s32 	%r5, %r49, %r58, %r1;
	neg.s32 	%r6, %r3;
	setp.gt.s32 	%p5, %r50, -2;
	add.s32 	%r7, %r49, -1;
	@%p5 bra 	$L__BB4_11;
	and.b32  	%r8, %r47, 3;
	setp.lt.u32 	%p13, %r47, 4;
	mov.b32 	%r149, 0;
	@%p13 bra 	$L__BB4_6;
	and.b32  	%r149, %r47, 2147483644;
	mov.f32 	%f245, 0f00000000;
	div.rn.f32 	%f3, %f245, 0f00000000;
	neg.s32 	%r147, %r149;
	shl.b32 	%r11, %r4, 2;
	mul.wide.s32 	%rd25, %r4, 4;
	mov.u32 	%r146, %r5;
$L__BB4_5:
	.pragma "nounroll";
	mul.wide.s32 	%rd23, %r146, 4;
	add.s64 	%rd24, %rd1, %rd23;
	st.global.f32 	[%rd24], %f3;
	add.s64 	%rd26, %rd24, %rd25;
	st.global.f32 	[%rd26], %f3;
	add.s64 	%rd27, %rd26, %rd25;
	st.global.f32 	[%rd27], %f3;
	add.s64 	%rd28, %rd27, %rd25;
	st.global.f32 	[%rd28], %f3;
	add.s32 	%r147, %r147, 4;
	add.s32 	%r146, %r146, %r11;
	setp.ne.s32 	%p14, %r147, 0;
	@%p14 bra 	$L__BB4_5;
$L__BB4_6:
	setp.eq.s32 	%p15, %r8, 0;
	@%p15 bra 	$L__BB4_24;
	setp.eq.s32 	%p16, %r8, 1;
	@%p16 bra 	$L__BB4_9;
	mad.lo.s32 	%r143, %r4, %r149, %r5;
	mov.f32 	%f246, 0f00000000;
	div.rn.f32 	%f247, %f246, 0f00000000;
	mul.wide.s32 	%rd29, %r143, 4;
	add.s64 	%rd30, %rd1, %rd29;
	st.global.f32 	[%rd30], %f247;
	mul.wide.s32 	%rd31, %r4, 4;
	add.s64 	%rd32, %rd30, %rd31;
	st.global.f32 	[%rd32], %f247;
	add.s32 	%r149, %r149, 2;
$L__BB4_9:
	and.b32  	%r144, %r47, 1;
	setp.eq.b32 	%p17, %r144, 1;
	not.pred 	%p18, %p17;
	@%p18 bra 	$L__BB4_24;
	mad.lo.s32 	%r145, %r4, %r149, %r5;
	mov.f32 	%f248, 0f00000000;
	div.rn.f32 	%f249, %f248, 0f00000000;
	mul.wide.s32 	%rd33, %r145, 4;
	add.s64 	%rd34, %rd1, %rd33;
	st.global.f32 	[%rd34], %f249;
	bra.uni 	$L__BB4_24;
$L__BB4_11:
	abs.s32 	%r19, %r3;
	add.s32 	%r20, %r3, %r19;
	add.s32 	%r62, %r20, 1;
	and.b32  	%r21, %r62, 3;
	and.b32  	%r22, %r20, 1;
	and.b32  	%r63, %r62, -4;
	neg.s32 	%r23, %r63;
	add.s32 	%r24, %r51, -1;
	mov.b32 	%r150, 0;
$L__BB4_12:
	mul.lo.s32 	%r26, %r4, %r150;
	add.s32 	%r27, %r5, %r26;
	mul.wide.s32 	%rd5, %r27, 4;
	add.s64 	%rd6, %rd2, %rd5;
	ld.global.nc.f32 	%f4, [%rd6];
	mov.f32 	%f263, 0f00000000;
	mov.u32 	%r151, %r6;
	mov.f32 	%f262, %f263;
$L__BB4_13:
	mov.u32 	%r28, %r151;
	setp.lt.u32 	%p6, %r20, 3;
	add.s32 	%r64, %r28, %r58;
	max.s32 	%r65, %r64, 0;
	min.s32 	%r66, %r65, %r24;
	mad.lo.s32 	%r29, %r66, %r49, %r26;
	mul.lo.s32 	%r30, %r28, %r28;
	mov.u32 	%r157, %r6;
	@%p6 bra 	$L__BB4_17;
	sub.s32 	%r155, 1, %r3;
	sub.s32 	%r152, %r1, %r3;
	mov.u32 	%r153, %r3;
	mov.u32 	%r154, %r23;
$L__BB4_15:
	.pragma "nounroll";
	add.s32 	%r67, %r155, -1;
	max.s32 	%r68, %r152, 0;
	min.s32 	%r69, %r68, %r7;
	add.s32 	%r70, %r29, %r69;
	mul.wide.s32 	%rd7, %r70, 4;
	add.s64 	%rd8, %rd2, %rd7;
	ld.global.nc.f32 	%f33, [%rd8];
	mad.lo.s32 	%r71, %r67, %r67, %r30;
	neg.s32 	%r72, %r71;
	cvt.rn.f32.s32 	%f34, %r72;
	mul.f32 	%f35, %f1, %f34;
	fma.rn.f32 	%f36, %f35, 0f3BBB989D, 0f3F000000;
	cvt.sat.f32.f32 	%f37, %f36;
	mov.f32 	%f38, 0f4B400001;
	mov.f32 	%f39, 0f437C0000;
	fma.rm.f32 	%f40, %f37, %f39, %f38;
	add.f32 	%f41, %f40, 0fCB40007F;
	neg.f32 	%f42, %f41;
	fma.rn.f32 	%f43, %f35, 0f3FB8AA3B, %f42;
	fma.rn.f32 	%f44, %f35, 0f32A57060, %f43;
	mov.b32 	%r73, %f40;
	shl.b32 	%r74, %r73, 23;
	mov.b32 	%f45, %r74;
	ex2.approx.ftz.f32 	%f46, %f44;
	mul.f32 	%f47, %f46, %f45;
	sub.f32 	%f48, %f4, %f33;
	neg.f32 	%f49, %f48;
	mul.f32 	%f50, %f48, %f49;
	mul.f32 	%f51, %f2, %f50;
	fma.rn.f32 	%f52, %f51, 0f3BBB989D, 0f3F000000;
	cvt.sat.f32.f32 	%f53, %f52;
	fma.rm.f32 	%f54, %f53, %f39, %f38;
	add.f32 	%f55, %f54, 0fCB40007F;
	neg.f32 	%f56, %f55;
	fma.rn.f32 	%f57, %f51, 0f3FB8AA3B, %f56;
	fma.rn.f32 	%f58, %f51, 0f32A57060, %f57;
	mov.b32 	%r75, %f54;
	shl.b32 	%r76, %r75, 23;
	mov.b32 	%f59, %r76;
	ex2.approx.ftz.f32 	%f60, %f58;
	mul.f32 	%f61, %f60, %f59;
	mul.f32 	%f62, %f47, %f61;
	fma.rn.f32 	%f63, %f33, %f62, %f262;
	add.f32 	%f64, %f263, %f62;
	add.s32 	%r77, %r153, -1;
	add.s32 	%r78, %r155, 2;
	add.s32 	%r79, %r152, 1;
	max.s32 	%r80, %r79, 0;
	min.s32 	%r81, %r80, %r7;
	add.s32 	%r82, %r29, %r81;
	mul.wide.s32 	%rd9, %r82, 4;
	add.s64 	%rd10, %rd2, %rd9;
	ld.global.nc.f32 	%f65, [%rd10];
	mul.lo.s32 	%r83, %r155, %r77;
	sub.s32 	%r84, %r83, %r30;
	cvt.rn.f32.s32 	%f66, %r84;
	mul.f32 	%f67, %f1, %f66;
	fma.rn.f32 	%f68, %f67, 0f3BBB989D, 0f3F000000;
	cvt.sat.f32.f32 	%f69, %f68;
	fma.rm.f32 	%f70, %f69, %f39, %f38;
	add.f32 	%f71, %f70, 0fCB40007F;
	neg.f32 	%f72, %f71;
	fma.rn.f32 	%f73, %f67, 0f3FB8AA3B, %f72;
	fma.rn.f32 	%f74, %f67, 0f32A57060, %f73;
	mov.b32 	%r85, %f70;
	shl.b32 	%r86, %r85, 23;
	mov.b32 	%f75, %r86;
	ex2.approx.ftz.f32 	%f76, %f74;
	mul.f32 	%f77, %f76, %f75;
	sub.f32 	%f78, %f4, %f65;
	neg.f32 	%f79, %f78;
	mul.f32 	%f80, %f78, %f79;
	mul.f32 	%f81, %f2, %f80;
	fma.rn.f32 	%f82, %f81, 0f3BBB989D, 0f3F000000;
	cvt.sat.f32.f32 	%f83, %f82;
	fma.rm.f32 	%f84, %f83, %f39, %f38;
	add.f32 	%f85, %f84, 0fCB40007F;
	neg.f32 	%f86, %f85;
	fma.rn.f32 	%f87, %f81, 0f3FB8AA3B, %f86;
	fma.rn.f32 	%f88, %f81, 0f32A57060, %f87;
	mov.b32 	%r87, %f84;
	shl.b32 	%r88, %r87, 23;
	mov.b32 	%f89, %r88;
	ex2.approx.ftz.f32 	%f90, %f88;
	mul.f32 	%f91, %f90, %f89;
	mul.f32 	%f92, %f77, %f91;
	fma.rn.f32 	%f93, %f65, %f92, %f63;
	add.f32 	%f94, %f64, %f92;
	mad.lo.s32 	%r89, %r155, %r155, %r155;
	add.s32 	%r90, %r155, %r89;
	add.s32 	%r91, %r152, 2;
	max.s32 	%r92, %r91, 0;
	min.s32 	%r93, %r92, %r7;
	add.s32 	%r94, %r29, %r93;
	mul.wide.s32 	%rd11, %r94, 4;
	add.s64 	%rd12, %rd2, %rd11;
	ld.global.nc.f32 	%f95, [%rd12];
	add.s32 	%r95, %r90, %r30;
	not.b32 	%r96, %r95;
	cvt.rn.f32.s32 	%f96, %r96;
	mul.f32 	%f97, %f1, %f96;
	fma.rn.f32 	%f98, %f97, 0f3BBB989D, 0f3F000000;
	cvt.sat.f32.f32 	%f99, %f98;
	fma.rm.f32 	%f100, %f99, %f39, %f38;
	add.f32 	%f101, %f100, 0fCB40007F;
	neg.f32 	%f102, %f101;
	fma.rn.f32 	%f103, %f97, 0f3FB8AA3B, %f102;
	fma.rn.f32 	%f104, %f97, 0f32A57060, %f103;
	mov.b32 	%r97, %f100;
	shl.b32 	%r98, %r97, 23;
	mov.b32 	%f105, %r98;
	ex2.approx.ftz.f32 	%f106, %f104;
	mul.f32 	%f107, %f106, %f105;
	sub.f32 	%f108, %f4, %f95;
	neg.f32 	%f109, %f108;
	mul.f32 	%f110, %f108, %f109;
	mul.f32 	%f111, %f2, %f110;
	fma.rn.f32 	%f112, %f111, 0f3BBB989D, 0f3F000000;
	cvt.sat.f32.f32 	%f113, %f112;
	fma.rm.f32 	%f114, %f113, %f39, %f38;
	add.f32 	%f115, %f114, 0fCB40007F;
	neg.f32 	%f116, %f115;
	fma.rn.f32 	%f117, %f111, 0f3FB8AA3B, %f116;
	fma.rn.f32 	%f118, %f111, 0f32A57060, %f117;
	mov.b32 	%r99, %f114;
	shl.b32 	%r100, %r99, 23;
	mov.b32 	%f119, %r100;
	ex2.approx.ftz.f32 	%f120, %f118;
	mul.f32 	%f121, %f120, %f119;
	mul.f32 	%f122, %f107, %f121;
	fma.rn.f32 	%f123, %f95, %f122, %f93;
	add.f32 	%f124, %f94, %f122;
	add.s32 	%r101, %r152, 3;
	max.s32 	%r102, %r101, 0;
	min.s32 	%r103, %r102, %r7;
	add.s32 	%r104, %r29, %r103;
	mul.wide.s32 	%rd13, %r104, 4;
	add.s64 	%rd14, %rd2, %rd13;
	ld.global.nc.f32 	%f125, [%rd14];
	mad.lo.s32 	%r105, %r78, %r78, %r30;
	neg.s32 	%r106, %r105;
	cvt.rn.f32.s32 	%f126, %r106;
	mul.f32 	%f127, %f1, %f126;
	fma.rn.f32 	%f128, %f127, 0f3BBB989D, 0f3F000000;
	cvt.sat.f32.f32 	%f129, %f128;
	fma.rm.f32 	%f130, %f129, %f39, %f38;
	add.f32 	%f131, %f130, 0fCB40007F;
	neg.f32 	%f132, %f131;
	fma.rn.f32 	%f133, %f127, 0f3FB8AA3B, %f132;
	fma.rn.f32 	%f134, %f127, 0f32A57060, %f133;
	mov.b32 	%r107, %f130;
	shl.b32 	%r108, %r107, 23;
	mov.b32 	%f135, %r108;
	ex2.approx.ftz.f32 	%f136, %f134;
	mul.f32 	%f137, %f136, %f135;
	sub.f32 	%f138, %f4, %f125;
	neg.f32 	%f139, %f138;
	mul.f32 	%f140, %f138, %f139;
	mul.f32 	%f141, %f2, %f140;
	fma.rn.f32 	%f142, %f141, 0f3BBB989D, 0f3F000000;
	cvt.sat.f32.f32 	%f143, %f142;
	fma.rm.f32 	%f144, %f143, %f39, %f38;
	add.f32 	%f145, %f144, 0fCB40007F;
	neg.f32 	%f146, %f145;
	fma.rn.f32 	%f147, %f141, 0f3FB8AA3B, %f146;
	fma.rn.f32 	%f148, %f141, 0f32A57060, %f147;
	mov.b32 	%r109, %f144;
	shl.b32 	%r110, %r109, 23;
	mov.b32 	%f149, %r110;
	ex2.approx.ftz.f32 	%f150, %f148;
	mul.f32 	%f151, %f150, %f149;
	mul.f32 	%f152, %f137, %f151;
	fma.rn.f32 	%f262, %f125, %f152, %f123;
	add.f32 	%f263, %f124, %f152;
	add.s32 	%r155, %r155, 4;
	add.s32 	%r154, %r154, 4;
	add.s32 	%r153, %r153, -4;
	add.s32 	%r152, %r152, 4;
	setp.ne.s32 	%p7, %r154, 0;
	@%p7 bra 	$L__BB4_15;
	add.s32 	%r157, %r155, -1;
$L__BB4_17:
	setp.eq.s32 	%p8, %r21, 0;
	@%p8 bra 	$L__BB4_22;
	setp.eq.s32 	%p9, %r21, 1;
	@%p9 bra 	$L__BB4_20;
	add.s32 	%r111, %r157, %r1;
	max.s32 	%r112, %r111, 0;
	min.s32 	%r113, %r112, %r7;
	add.s32 	%r114, %r29, %r113;
	mul.wide.s32 	%rd15, %r114, 4;
	add.s64 	%rd16, %rd2, %rd15;
	ld.global.nc.f32 	%f154, [%rd16];
	mad.lo.s32 	%r115, %r157, %r157, %r30;
	neg.s32 	%r116, %r115;
	cvt.rn.f32.s32 	%f155, %r116;
	mul.f32 	%f156, %f1, %f155;
	fma.rn.f32 	%f157, %f156, 0f3BBB989D, 0f3F000000;
	cvt.sat.f32.f32 	%f158, %f157;
	mov.f32 	%f159, 0f4B400001;
	mov.f32 	%f160, 0f437C0000;
	fma.rm.f32 	%f161, %f158, %f160, %f159;
	add.f32 	%f162, %f161, 0fCB40007F;
	neg.f32 	%f163, %f162;
	fma.rn.f32 	%f164, %f156, 0f3FB8AA3B, %f163;
	fma.rn.f32 	%f165, %f156, 0f32A57060, %f164;
	mov.b32 	%r117, %f161;
	shl.b32 	%r118, %r117, 23;
	mov.b32 	%f166, %r118;
	ex2.approx.ftz.f32 	%f167, %f165;
	mul.f32 	%f168, %f167, %f166;
	sub.f32 	%f169, %f4, %f154;
	neg.f32 	%f170, %f169;
	mul.f32 	%f171, %f169, %f170;
	mul.f32 	%f172, %f2, %f171;
	fma.rn.f32 	%f173, %f172, 0f3BBB989D, 0f3F000000;
	cvt.sat.f32.f32 	%f174, %f173;
	fma.rm.f32 	%f175, %f174, %f160, %f159;
	add.f32 	%f176, %f175, 0fCB40007F;
	neg.f32 	%f177, %f176;
	fma.rn.f32 	%f178, %f172, 0f3FB8AA3B, %f177;
	fma.rn.f32 	%f179, %f172, 0f32A57060, %f178;
	mov.b32 	%r119, %f175;
	shl.b32 	%r120, %r119, 23;
	mov.b32 	%f180, %r120;
	ex2.approx.ftz.f32 	%f181, %f179;
	mul.f32 	%f182, %f181, %f180;
	mul.f32 	%f183, %f168, %f182;
	fma.rn.f32 	%f184, %f154, %f183, %f262;
	add.f32 	%f185, %f263, %f183;
	not.b32 	%r121, %r157;
	add.s32 	%r122, %r111, 1;
	max.s32 	%r123, %r122, 0;
	min.s32 	%r124, %r123, %r7;
	add.s32 	%r125, %r29, %r124;
	mul.wide.s32 	%rd17, %r125, 4;
	add.s64 	%rd18, %rd2, %rd17;
	ld.global.nc.f32 	%f186, [%rd18];
	mad.lo.s32 	%r126, %r121, %r157, %r121;
	sub.s32 	%r127, %r126, %r30;
	cvt.rn.f32.s32 	%f187, %r127;
	mul.f32 	%f188, %f1, %f187;
	fma.rn.f32 	%f189, %f188, 0f3BBB989D, 0f3F000000;
	cvt.sat.f32.f32 	%f190, %f189;
	fma.rm.f32 	%f191, %f190, %f160, %f159;
	add.f32 	%f192, %f191, 0fCB40007F;
	neg.f32 	%f193, %f192;
	fma.rn.f32 	%f194, %f188, 0f3FB8AA3B, %f193;
	fma.rn.f32 	%f195, %f188, 0f32A57060, %f194;
	mov.b32 	%r128, %f191;
	shl.b32 	%r129, %r128, 23;
	mov.b32 	%f196, %r129;
	ex2.approx.ftz.f32 	%f197, %f195;
	mul.f32 	%f198, %f197, %f196;
	sub.f32 	%f199, %f4, %f186;
	neg.f32 	%f200, %f199;
	mul.f32 	%f201, %f199, %f200;
	mul.f32 	%f202, %f2, %f201;
	fma.rn.f32 	%f203, %f202, 0f3BBB989D, 0f3F000000;
	cvt.sat.f32.f32 	%f204, %f203;
	fma.rm.f32 	%f205, %f204, %f160, %f159;
	add.f32 	%f206, %f205, 0fCB40007F;
	neg.f32 	%f207, %f206;
	fma.rn.f32 	%f208, %f202, 0f3FB8AA3B, %f207;
	fma.rn.f32 	%f209, %f202, 0f32A57060, %f208;
	mov.b32 	%r130, %f205;
	shl.b32 	%r131, %r130, 23;
	mov.b32 	%f210, %r131;
	ex2.approx.ftz.f32 	%f211, %f209;
	mul.f32 	%f212, %f211, %f210;
	mul.f32 	%f213, %f198, %f212;
	fma.rn.f32 	%f262, %f186, %f213, %f184;
	add.f32 	%f263, %f185, %f213;
	add.s32 	%r157, %r157, 2;
$L__BB4_20:
	setp.ne.s32 	%p10, %r22, 0;
	@%p10 bra 	$L__BB4_22;
	add.s32 	%r132, %r157, %r1;
	max.s32 	%r133, %r132, 0;
	min.s32 	%r134, %r133, %r7;
	add.s32 	%r135, %r29, %r134;
	mul.wide.s32 	%rd19, %r135, 4;
	add.s64 	%rd20, %rd2, %rd19;
	ld.global.nc.f32 	%f214, [%rd20];
	mad.lo.s32 	%r136, %r157, %r157, %r30;
	neg.s32 	%r137, %r136;
	cvt.rn.f32.s32 	%f215, %r137;
	mul.f32 	%f216, %f1, %f215;
	fma.rn.f32 	%f217, %f216, 0f3BBB989D, 0f3F000000;
	cvt.sat.f32.f32 	%f218, %f217;
	mov.f32 	%f219, 0f4B400001;
	mov.f32 	%f220, 0f437C0000;
	fma.rm.f32 	%f221, %f218, %f220, %f219;
	add.f32 	%f222, %f221, 0fCB40007F;
	neg.f32 	%f223, %f222;
	fma.rn.f32 	%f224, %f216, 0f3FB8AA3B, %f223;
	fma.rn.f32 	%f225, %f216, 0f32A57060, %f224;
	mov.b32 	%r138, %f221;
	shl.b32 	%r139, %r138, 23;
	mov.b32 	%f226, %r139;
	ex2.approx.ftz.f32 	%f227, %f225;
	mul.f32 	%f228, %f227, %f226;
	sub.f32 	%f229, %f4, %f214;
	neg.f32 	%f230, %f229;
	mul.f32 	%f231, %f229, %f230;
	mul.f32 	%f232, %f2, %f231;
	fma.rn.f32 	%f233, %f232, 0f3BBB989D, 0f3F000000;
	cvt.sat.f32.f32 	%f234, %f233;
	fma.rm.f32 	%f235, %f234, %f220, %f219;
	add.f32 	%f236, %f235, 0fCB40007F;
	neg.f32 	%f237, %f236;
	fma.rn.f32 	%f238, %f232, 0f3FB8AA3B, %f237;
	fma.rn.f32 	%f239, %f232, 0f32A57060, %f238;
	mov.b32 	%r140, %f235;
	shl.b32 	%r141, %r140, 23;
	mov.b32 	%f240, %r141;
	ex2.approx.ftz.f32 	%f241, %f239;
	mul.f32 	%f242, %f241, %f240;
	mul.f32 	%f243, %f228, %f242;
	fma.rn.f32 	%f262, %f214, %f243, %f262;
	add.f32 	%f263, %f263, %f243;
$L__BB4_22:
	add.s32 	%r151, %r28, 1;
	setp.ne.s32 	%p11, %r28, %r19;
	@%p11 bra 	$L__BB4_13;
	div.rn.f32 	%f244, %f262, %f263;
	mul.wide.s32 	%rd21, %r27, 4;
	add.s64 	%rd22, %rd1, %rd21;
	st.global.f32 	[%rd22], %f244;
	add.s32 	%r150, %r150, 1;
	setp.ne.s32 	%p12, %r150, %r47;
	@%p12 bra 	$L__BB4_12;
$L__BB4_24:
	ret;

}


// ===== COMPILED SASS (sm_100) =====

	.target	sm_100

	.elftype	@"ET_EXEC"


//--------------------- .note.nv.tkinfo           --------------------------
	.section	.note.nv.tkinfo,"",@"SHT_NOTE"
	.sectionflags	@"SHF_NOTE_NV_TKINFO"
	.tkinfo
        /*0018*/ 	.word	0x00000002
        /*0030*/ 	.string	""
        /*0030*/ 	.string	"ptxas"
        /*0030*/ 	.string	"Cuda compilation tools, release 13.0, V13.0.88"
        /*0030*/ 	.string	"Build cuda_13.0.r13.0/compiler.36424714_0"
        /*0030*/ 	.string	"-arch sm_100 -m 64 "



//--------------------- .note.nv.cuinfo           --------------------------
	.section	.note.nv.cuinfo,"",@"SHT_NOTE"
	.sectionflags	@"SHF_NOTE_NV_CUINFO"
        /*0018*/ 	.short	0x0002
        /*001a*/ 	.short	0x0064
        /*001c*/ 	.short	0x0082
	.zero		2


//--------------------- .nv.info                  --------------------------
	.section	.nv.info,"",@"SHT_CUDA_INFO"
	.align	4


	//----- nvinfo : EIATTR_REGCOUNT
	.align		4
        /*0000*/ 	.byte	0x04, 0x2f
        /*0002*/ 	.short	(.L_1 - .L_0)
	.align		4
.L_0:
        /*0004*/ 	.word	index@(_Z20gaussian_blur_kernelPKfPfiiifi)
        /*0008*/ 	.word	0x00000020


	//----- nvinfo : EIATTR_FRAME_SIZE
	.align		4
.L_1:
        /*000c*/ 	.byte	0x04, 0x11
        /*000e*/ 	.short	(.L_3 - .L_2)
	.align		4
.L_2:
        /*0010*/ 	.word	index@($__internal_5_$__cuda_sm3x_div_rn_noftz_f32_slowpath)
        /*0014*/ 	.word	0x00000000


	//----- nvinfo : EIATTR_FRAME_SIZE
	.align		4
.L_3:
        /*0018*/ 	.byte	0x04, 0x11
        /*001a*/ 	.short	(.L_5 - .L_4)
	.align		4
.L_4:
        /*001c*/ 	.word	index@($__internal_4_$__cuda_sm20_rcp_rn_f32_slowpath)
        /*0020*/ 	.word	0x00000000


	//----- nvinfo : EIATTR_FRAME_SIZE
	.align		4
.L_5:
        /*0024*/ 	.byte	0x04, 0x11
        /*0026*/ 	.short	(.L_7 - .L_6)
	.align		4
.L_6:
        /*0028*/ 	.word	index@(_Z20gaussian_blur_kernelPKfPfiiifi)
        /*002c*/ 	.word	0x00000000


	//----- nvinfo : EIATTR_REGCOUNT
	.align		4
.L_7:
        /*0030*/ 	.byte	0x04, 0x2f
        /*0032*/ 	.short	(.L_9 - .L_8)
	.align		4
.L_8:
        /*0034*/ 	.word	index@(_Z23fused_blur_sobel_kernelPKfPfiiiff)
        /*0038*/ 	.word	0x00000020


	//----- nvinfo : EIATTR_FRAME_SIZE
	.align		4
.L_9:
        /*003c*/ 	.byte	0x04, 0x11
        /*003e*/ 	.short	(.L_11 - .L_10)
	.align		4
.L_10:
        /*0040*/ 	.word	index@($__internal_3_$__cuda_sm20_sqrt_rn_f32_slowpath)
        /*0044*/ 	.word	0x00000000


	//----- nvinfo : EIATTR_FRAME_SIZE
	.align		4
.L_11:
        /*0048*/ 	.byte	0x04, 0x11
        /*004a*/ 	.short	(.L_13 - .L_12)
	.align		4
.L_12:
        /*004c*/ 	.word	index@(_Z23fused_blur_sobel_kernelPKfPfiiiff)
        /*0050*/ 	.word	0x00000000


	//----- nvinfo : EIATTR_REGCOUNT
	.align		4
.L_13:
        /*0054*/ 	.byte	0x04, 0x2f
        /*0056*/ 	.short	(.L_15 - .L_14)
	.align		4
.L_14:
        /*0058*/ 	.word	index@(_Z17box_filter_kernelPKfPfiiii)
        /*005c*/ 	.word	0x00000020


	//----- nvinfo : EIATTR_FRAME_SIZE
	.align		4
.L_15:
        /*0060*/ 	.byte	0x04, 0x11
        /*0062*/ 	.short	(.L_17 - .L_16)
	.align		4
.L_16:
        /*0064*/ 	.word	index@($__internal_2_$__cuda_sm20_rcp_rn_f32_slowpath)
        /*0068*/ 	.word	0x00000000


	//----- nvinfo : EIATTR_FRAME_SIZE
	.align		4
.L_17:
        /*006c*/ 	.byte	0x04, 0x11
        /*006e*/ 	.short	(.L_19 - .L_18)
	.align		4
.L_18:
        /*0070*/ 	.word	index@(_Z17box_filter_kernelPKfPfiiii)
        /*0074*/ 	.word	0x00000000


	//----- nvinfo : EIATTR_REGCOUNT
	.align		4
.L_19:
        /*0078*/ 	.byte	0x04, 0x2f
        /*007a*/ 	.short	(.L_21 - .L_20)
	.align		4
.L_20:
        /*007c*/ 	.word	index@(_Z20median_filter_kernelPKfPfiiii)
        /*0080*/ 	.word	0x00000020


	//----- nvinfo : EIATTR_FRAME_SIZE
	.align		4
.L_21:
        /*0084*/ 	.byte	0x04, 0x11
        /*0086*/ 	.short	(.L_23 - .L_22)
	.align		4
.L_22:
        /*0088*/ 	.word	index@(_Z20median_filter_kernelPKfPfiiii)
        /*008c*/ 	.word	0x00000068


	//----- nvinfo : EIATTR_REGCOUNT
	.align		4
.L_23:
        /*0090*/ 	.byte	0x04, 0x2f
        /*0092*/ 	.short	(.L_25 - .L_24)
	.align		4
.L_24:
        /*0094*/ 	.word	index@(_Z23bilateral_filter_kernelPKfPfiiiffi)
        /*0098*/ 	.word	0x00000020


	//----- nvinfo : EIATTR_FRAME_SIZE
	.align		4
.L_25:
        /*009c*/ 	.byte	0x04, 0x11
        /*009e*/ 	.short	(.L_27 - .L_26)
	.align		4
.L_26:
        /*00a0*/ 	.word	index@($__internal_1_$__cuda_sm3x_div_rn_noftz_f32_slowpath)
        /*00a4*/ 	.word	0x00000000


	//----- nvinfo : EIATTR_FRAME_SIZE
	.align		4
.L_27:
        /*00a8*/ 	.byte	0x04, 0x11
        /*00aa*/ 	.short	(.L_29 - .L_28)
	.align		4
.L_28:
        /*00ac*/ 	.word	index@($__internal_0_$__cuda_sm20_rcp_rn_f32_slowpath)
        /*00b0*/ 	.word	0x00000000


	//----- nvinfo : EIATTR_FRAME_SIZE
	.align		4
.L_29:
        /*00b4*/ 	.byte	0x04, 0x11
        /*00b6*/ 	.short	(.L_31 - .L_30)
	.align		4
.L_30:
        /*00b8*/ 	.word	index@(_Z23bilateral_filter_kernelPKfPfiiiffi)
        /*00bc*/ 	.word	0x00000000


	//----- nvinfo : EIATTR_MIN_STACK_SIZE
	.align		4
.L_31:
        /*00c0*/ 	.byte	0x04, 0x12
        /*00c2*/ 	.short	(.L_33 - .L_32)
	.align		4
.L_32:
        /*00c4*/ 	.word	index@(_Z23bilateral_filter_kernelPKfPfiiiffi)
        /*00c8*/ 	.word	0x00000000


	//----- nvinfo : EIATTR_MIN_STACK_SIZE
	.align		4
.L_33:
        /*00cc*/ 	.byte	0x04, 0x12
        /*00ce*/ 	.short	(.L_35 - .L_34)
	.align		4
.L_34:
        /*00d0*/ 	.word	index@(_Z20median_filter_kernelPKfPfiiii)
        /*00d4*/ 	.word	0x00000068


	//----- nvinfo : EIATTR_MIN_STACK_SIZE
	.align		4
.L_35:
        /*00d8*/ 	.byte	0x04, 0x12
        /*00da*/ 	.short	(.L_37 - .L_36)
	.align		4
.L_36:
        /*00dc*/ 	.word	index@(_Z17box_filter_kernelPKfPfiiii)
        /*00e0*/ 	.word	0x00000000


	//----- nvinfo : EIATTR_MIN_STACK_SIZE
	.align		4
.L_37:
        /*00e4*/ 	.byte	0x04, 0x12
        /*00e6*/ 	.short	(.L_39 - .L_38)
	.align		4
.L_38:
        /*00e8*/ 	.word	index@(_Z23fused_blur_sobel_kernelPKfPfiiiff)
        /*00ec*/ 	.word	0x00000000


	//----- nvinfo : EIATTR_MIN_STACK_SIZE
	.align		4
.L_39:
        /*00f0*/ 	.byte	0x04, 0x12
        /*00f2*/ 	.short	(.L_41 - .L_40)
	.align		4
.L_40:
        /*00f4*/ 	.word	index@(_Z20gaussian_blur_kernelPKfPfiiifi)
        /*00f8*/ 	.word	0x00000000
.L_41:


//--------------------- .nv.compat                --------------------------
	.section	.nv.compat,"",@"SHT_CUDA_COMPAT_INFO"
	.align	4
        /*0000*/ 	.byte	0x02, 0x09, 0x00, 0x00, 0x02, 0x02, 0x01, 0x00, 0x02, 0x05, 0x05, 0x00, 0x03, 0x07, 0x01, 0x01
        /*0010*/ 	.byte	0x02, 0x03, 0x00, 0x00, 0x02, 0x06, 0x01, 0x00, 0x04, 0x0b, 0x08, 0x00, 0x01, 0x00, 0x00, 0x00
        /*0020*/ 	.byte	0x00, 0x00, 0x00, 0x00


//--------------------- .nv.info._Z23bilateral_filter_kernelPKfPfiiiffi --------------------------
	.section	.nv.info._Z23bilateral_filter_kernelPKfPfiiiffi,"",@"SHT_CUDA_INFO"
	.sectionflags	@""
	.align	4


	//----- nvinfo : EIATTR_CUDA_API_VERSION
	.align		4
        /*0000*/ 	.byte	0x04, 0x37
        /*0002*/ 	.short	(.L_43 - .L_42)
.L_42:
        /*0004*/ 	.word	0x00000082


	//----- nvinfo : EIATTR_KPARAM_INFO
	.align		4
.L_43:
        /*0008*/ 	.byte	0x04, 0x17
        /*000a*/ 	.short	(.L_45 - .L_44)
.L_44:
        /*000c*/ 	.word	0x00000000
        /*0010*/ 	.short	0x0007
        /*0012*/ 	.short	0x0024
        /*0014*/ 	.byte	0x00, 0xf0, 0x11, 0x00


	//----- nvinfo : EIATTR_KPARAM_INFO
	.align		4
.L_45:
        /*0018*/ 	.byte	0x04, 0x17
        /*001a*/ 	.short	(.L_47 - .L_46)
.L_46:
        /*001c*/ 	.word	0x00000000
        /*0020*/ 	.short	0x0006
        /*0022*/ 	.short	0x0020
        /*0024*/ 	.byte	0x00, 0xf0, 0x11, 0x00


	//----- nvinfo : EIATTR_KPARAM_INFO
	.align		4
.L_47:
        /*0028*/ 	.byte	0x04, 0x17
        /*002a*/ 	.short	(.L_49 - .L_48)
.L_48:
        /*002c*/ 	.word	0x00000000
        /*0030*/ 	.short	0x0005
        /*0032*/ 	.short	0x001c
        /*0034*/ 	.byte	0x00, 0xf0, 0x11, 0x00


	//----- nvinfo : EIATTR_KPARAM_INFO
	.align		4
.L_49:
        /*0038*/ 	.byte	0x04, 0x17
        /*003a*/ 	.short	(.L_51 - .L_50)
.L_50:
        /*003c*/ 	.word	0x00000000
        /*0040*/ 	.short	0x0004
        /*0042*/ 	.short	0x0018
        /*0044*/ 	.byte	0x00, 0xf0, 0x11, 0x00


	//----- nvinfo : EIATTR_KPARAM_INFO
	.align		4
.L_51:
        /*0048*/ 	.byte	0x04, 0x17
        /*004a*/ 	.short	(.L_53 - .L_52)
.L_52:
        /*004c*/ 	.word	0x00000000
        /*0050*/ 	.short	0x0003
        /*0052*/ 	.short	0x0014
        /*0054*/ 	.byte	0x00, 0xf0, 0x11, 0x00


	//----- nvinfo : EIATTR_KPARAM_INFO
	.align		4
.L_53:
        /*0058*/ 	.byte	0x04, 0x17
        /*005a*/ 	.short	(.L_55 - .L_54)
.L_54:
        /*005c*/ 	.word	0x00000000
        /*0060*/ 	.short	0x0002
        /*0062*/ 	.short	0x0010
        /*0064*/ 	.byte	0x00, 0xf0, 0x11, 0x00


	//----- nvinfo : EIATTR_KPARAM_INFO
	.align		4
.L_55:
        /*0068*/ 	.byte	0x04, 0x17
        /*006a*/ 	.short	(.L_57 - .L_56)
.L_56:
        /*006c*/ 	.word	0x00000000
        /*0070*/ 	.short	0x0001
        /*0072*/ 	.short	0x0008
        /*0074*/ 	.byte	0x00, 0xf5, 0x21, 0x00


	//----- nvinfo : EIATTR_KPARAM_INFO
	.align		4
.L_57:
        /*0078*/ 	.byte	0x04, 0x17
        /*007a*/ 	.short	(.L_59 - .L_58)
.L_58:
        /*007c*/ 	.word	0x00000000
        /*0080*/ 	.short	0x0000
        /*0082*/ 	.short	0x0000
        /*0084*/ 	.byte	0x00, 0xf5, 0x21, 0x00


	//----- nvinfo : EIATTR_SPARSE_MMA_MASK
	.align		4
.L_59:
        /*0088*/ 	.byte	0x03, 0x50
        /*008a*/ 	.short	0x0000


	//----- nvinfo : EIATTR_MAXREG_COUNT
	.align		4
        /*008c*/ 	.byte	0x03, 0x1b
        /*008e*/ 	.short	0x00ff


	//----- nvinfo : EIATTR_MERCURY_ISA_VERSION
	.align		4
        /*0090*/ 	.byte	0x03, 0x5f
        /*0092*/ 	.short	0x0101


	//----- nvinfo : EIATTR_VRC_CTA_INIT_COUNT
	.align		4
        /*0094*/ 	.byte	0x02, 0x4a
	.zero		1
	.zero		1


	//----- nvinfo : EIATTR_EXIT_INSTR_OFFSETS
	.align		4
        /*0098*/ 	.byte	0x04, 0x1c
        /*009a*/ 	.short	(.L_61 - .L_60)


	//   ....[0]....
.L_60:
        /*009c*/ 	.word	0x000000d0


	//   ....[1]....
        /*00a0*/ 	.word	0x000002f0


	//   ....[2]....
        /*00a4*/ 	.word	0x000005c0


	//   ....[3]....
        /*00a8*/ 	.word	0x00000760


	//   ....[4]....
        /*00ac*/ 	.word	0x00000880


	//   ....[5]....
        /*00b0*/ 	.word	0x00001b40


	//----- nvinfo : EIATTR_CRS_STACK_SIZE
	.align		4
.L_61:
        /*00b4*/ 	.byte	0x04, 0x1e
        /*00b6*/ 	.short	(.L_63 - .L_62)
.L_62:
        /*00b8*/ 	.word	0x00000000


	//----- nvinfo : EIATTR_CBANK_PARAM_SIZE
	.align		4
.L_63:
        /*00bc*/ 	.byte	0x03, 0x19
        /*00be*/ 	.short	0x0028


	//----- nvinfo : EIATTR_PARAM_CBANK
	.align		4
        /*00c0*/ 	.byte	0x04, 0x0a
        /*00c2*/ 	.short	(.L_65 - .L_64)
	.align		4
.L_64:
        /*00c4*/ 	.word	index@(.nv.constant0._Z23bilateral_filter_kernelPKfPfiiiffi)
        /*00c8*/ 	.short	0x0380
        /*00ca*/ 	.short	0x0028


	//----- nvinfo : EIATTR_SW_WAR
	.align		4
.L_65:
        /*00cc*/ 	.byte	0x04, 0x36
        /*00ce*/ 	.short	(.L_67 - .L_66)
.L_66:
        /*00d0*/ 	.word	0x00000008
.L_67:


//--------------------- .nv.info._Z20median_filter_kernelPKfPfiiii --------------------------
	.section	.nv.info._Z20median_filter_kernelPKfPfiiii,"",@"SHT_CUDA_INFO"
	.sectionflags	@""
	.align	4


	//----- nvinfo : EIATTR_CUDA_API_VERSION
	.align		4
        /*0000*/ 	.byte	0x04, 0x37
        /*0002*/ 	.short	(.L_69 - .L_68)
.L_68:
        /*0004*/ 	.word	0x00000082


	//----- nvinfo : EIATTR_KPARAM_INFO
	.align		4
.L_69:
        /*0008*/ 	.byte	0x04, 0x17
        /*000a*/ 	.short	(.L_71 - .L_70)
.L_70:
        /*000c*/ 	.word	0x00000000
        /*0010*/ 	.short	0x0005
        /*0012*/ 	.short	0x001c
        /*0014*/ 	.byte	0x00, 0xf0, 0x11, 0x00


	//----- nvinfo : EIATTR_KPARAM_INFO
	.align		4
.L_71:
        /*0018*/ 	.byte	0x04, 0x17
        /*001a*/ 	.short	(.L_73 - .L_72)
.L_72:
        /*001c*/ 	.word	0x00000000
        /*0020*/ 	.short	0x0004
        /*0022*/ 	.short	0x0018
        /*0024*/ 	.byte	0x00, 0xf0, 0x11, 0x00


	//----- nvinfo : EIATTR_KPARAM_INFO
	.align		4
.L_73:
        /*0028*/ 	.byte	0x04, 0x17
        /*002a*/ 	.short	(.L_75 - .L_74)
.L_74:
        /*002c*/ 	.word	0x00000000
        /*0030*/ 	.short	0x0003
        /*0032*/ 	.short	0x0014
        /*0034*/ 	.byte	0x00, 0xf0, 0x11, 0x00


	//----- nvinfo : EIATTR_KPARAM_INFO
	.align		4
.L_75:
        /*0038*/ 	.byte	0x04, 0x17
        /*003a*/ 	.short	(.L_77 - .L_76)
.L_76:
        /*003c*/ 	.word	0x00000000
        /*0040*/ 	.short	0x0002
        /*0042*/ 	.short	0x0010
        /*0044*/ 	.byte	0x00, 0xf0, 0x11, 0x00


	//----- nvinfo : EIATTR_KPARAM_INFO
	.align		4
.L_77:
        /*0048*/ 	.byte	0x04, 0x17
        /*004a*/ 	.short	(.L_79 - .L_78)
.L_78:
        /*004c*/ 	.word	0x00000000
        /*0050*/ 	.short	0x0001
        /*0052*/ 	.short	0x0008
        /*0054*/ 	.byte	0x00, 0xf5, 0x21, 0x00


	//----- nvinfo : EIATTR_KPARAM_INFO
	.align		4
.L_79:
        /*0058*/ 	.byte	0x04, 0x17
        /*005a*/ 	.short	(.L_81 - .L_80)
.L_80:
        /*005c*/ 	.word	0x00000000
        /*0060*/ 	.short	0x0000
        /*0062*/ 	.short	0x0000
        /*0064*/ 	.byte	0x00, 0xf5, 0x21, 0x00


	//----- nvinfo : EIATTR_SPARSE_MMA_MASK
	.align		4
.L_81:
        /*0068*/ 	.byte	0x03, 0x50
        /*006a*/ 	.short	0x0000


	//----- nvinfo : EIATTR_MAXREG_COUNT
	.align		4
        /*006c*/ 	.byte	0x03, 0x1b
        /*006e*/ 	.short	0x00ff


	//----- nvinfo : EIATTR_MERCURY_ISA_VERSION
	.align		4
        /*0070*/ 	.byte	0x03, 0x5f
        /*0072*/ 	.short	0x0101


	//----- nvinfo : EIATTR_VRC_CTA_INIT_COUNT
	.align		4
        /*0074*/ 	.byte	0x02, 0x4a
	.zero		1
	.zero		1


	//----- nvinfo : EIATTR_EXIT_INSTR_OFFSETS
	.align		4
        /*0078*/ 	.byte	0x04, 0x1c
        /*007a*/ 	.short	(.L_83 - .L_82)


	//   ....[0]....
.L_82:
        /*007c*/ 	.word	0x000000e0


	//   ....[1]....
        /*0080*/ 	.word	0x00000110


	//   ....[2]....
        /*0084*/ 	.word	0x000007c0


	//   ....[3]....
        /*0088*/ 	.word	0x00000860


	//   ....[4]....
        /*008c*/ 	.word	0x00001f00


	//----- nvinfo : EIATTR_CBANK_PARAM_SIZE
	.align		4
.L_83:
        /*0090*/ 	.byte	0x03, 0x19
        /*0092*/ 	.short	0x0020


	//----- nvinfo : EIATTR_PARAM_CBANK
	.align		4
        /*0094*/ 	.byte	0x04, 0x0a
        /*0096*/ 	.short	(.L_85 - .L_84)
	.align		4
.L_84:
        /*0098*/ 	.word	index@(.nv.constant0._Z20median_filter_kernelPKfPfiiii)
        /*009c*/ 	.short	0x0380
        /*009e*/ 	.short	0x0020


	//----- nvinfo : EIATTR_SW_WAR
	.align		4
.L_85:
        /*00a0*/ 	.byte	0x04, 0x36
        /*00a2*/ 	.short	(.L_87 - .L_86)
.L_86:
        /*00a4*/ 	.word	0x00000008
.L_87:


//--------------------- .nv.info._Z17box_filter_kernelPKfPfiiii --------------------------
	.section	.nv.info._Z17box_filter_kernelPKfPfiiii,"",@"SHT_CUDA_INFO"
	.sectionflags	@""
	.align	4


	//----- nvinfo : EIATTR_CUDA_API_VERSION
	.align		4
        /*0000*/ 	.byte	0x04, 0x37
        /*0002*/ 	.short	(.L_89 - .L_88)
.L_88:
        /*0004*/ 	.word	0x00000082


	//----- nvinfo : EIATTR_KPARAM_INFO
	.align		4
.L_89:
        /*0008*/ 	.byte	0x04, 0x17
        /*000a*/ 	.short	(.L_91 - .L_90)
.L_90:
        /*000c*/ 	.word	0x00000000
        /*0010*/ 	.short	0x0005
        /*0012*/ 	.short	0x001c
        /*0014*/ 	.byte	0x00, 0xf0, 0x11, 0x00


	//----- nvinfo : EIATTR_KPARAM_INFO
	.align		4
.L_91:
        /*0018*/ 	.byte	0x04, 0x17
        /*001a*/ 	.short	(.L_93 - .L_92)
.L_92:
        /*001c*/ 	.word	0x00000000
        /*0020*/ 	.short	0x0004
        /*0022*/ 	.short	0x0018
        /*0024*/ 	.byte	0x00, 0xf0, 0x11, 0x00


	//----- nvinfo : EIATTR_KPARAM_INFO
	.align		4
.L_93:
        /*0028*/ 	.byte	0x04, 0x17
        /*002a*/ 	.short	(.L_95 - .L_94)
.L_94:
        /*002c*/ 	.word	0x00000000
        /*0030*/ 	.short	0x0003
        /*0032*/ 	.short	0x0014
        /*0034*/ 	.byte	0x00, 0xf0, 0x11, 0x00


	//----- nvinfo : EIATTR_KPARAM_INFO
	.align		4
.L_95:
        /*0038*/ 	.byte	0x04, 0x17
        /*003a*/ 	.short	(.L_97 - .L_96)
.L_96:
        /*003c*/ 	.word	0x00000000
        /*0040*/ 	.short	0x0002
        /*0042*/ 	.short	0x0010
        /*0044*/ 	.byte	0x00, 0xf0, 0x11, 0x00


	//----- nvinfo : EIATTR_KPARAM_INFO
	.align		4
.L_97:
        /*0048*/ 	.byte	0x04, 0x17
        /*004a*/ 	.short	(.L_99 - .L_98)
.L_98:
        /*004c*/ 	.word	0x00000000
        /*0050*/ 	.short	0x0001
        /*0052*/ 	.short	0x0008
        /*0054*/ 	.byte	0x00, 0xf5, 0x21, 0x00


	//----- nvinfo : EIATTR_KPARAM_INFO
	.align		4
.L_99:
        /*0058*/ 	.byte	0x04, 0x17
        /*005a*/ 	.short	(.L_101 - .L_100)
.L_100:
        /*005c*/ 	.word	0x00000000
        /*0060*/ 	.short	0x0000
        /*0062*/ 	.short	0x0000
        /*0064*/ 	.byte	0x00, 0xf5, 0x21, 0x00


	//----- nvinfo : EIATTR_SPARSE_MMA_MASK
	.align		4
.L_101:
        /*0068*/ 	.byte	0x03, 0x50
        /*006a*/ 	.short	0x0000


	//----- nvinfo : EIATTR_MAXREG_COUNT
	.align		4
        /*006c*/ 	.byte	0x03, 0x1b
        /*006e*/ 	.short	0x00ff


	//----- nvinfo : EIATTR_MERCURY_ISA_VERSION
	.align		4
        /*0070*/ 	.byte	0x03, 0x5f
        /*0072*/ 	.short	0x0101


	//----- nvinfo : EIATTR_VRC_CTA_INIT_COUNT
	.align		4
        /*0074*/ 	.byte	0x02, 0x4a
	.zero		1
	.zero		1


	//----- nvinfo : EIATTR_EXIT_INSTR_OFFSETS
	.align		4
        /*0078*/ 	.byte	0x04, 0x1c
        /*007a*/ 	.short	(.L_103 - .L_102)


	//   ....[0]....
.L_102:
        /*007c*/ 	.word	0x000000d0


	//   ....[1]....
        /*0080*/ 	.word	0x000001e0


	//   ....[2]....
        /*0084*/ 	.word	0x00000470


	//   ....[3]....
        /*0088*/ 	.word	0x00000570


	//   ....[4]....
        /*008c*/ 	.word	0x00000630


	//   ....[5]....
        /*0090*/ 	.word	0x00000680


	//   ....[6]....
        /*0094*/ 	.word	0x00001690


	//----- nvinfo : EIATTR_CRS_STACK_SIZE
	.align		4
.L_103:
        /*0098*/ 	.byte	0x04, 0x1e
        /*009a*/ 	.short	(.L_105 - .L_104)
.L_104:
        /*009c*/ 	.word	0x00000000


	//----- nvinfo : EIATTR_CBANK_PARAM_SIZE
	.align		4
.L_105:
        /*00a0*/ 	.byte	0x03, 0x19
        /*00a2*/ 	.short	0x0020


	//----- nvinfo : EIATTR_PARAM_CBANK
	.align		4
        /*00a4*/ 	.byte	0x04, 0x0a
        /*00a6*/ 	.short	(.L_107 - .L_106)
	.align		4
.L_106:
        /*00a8*/ 	.word	index@(.nv.constant0._Z17box_filter_kernelPKfPfiiii)
        /*00ac*/ 	.short	0x0380
        /*00ae*/ 	.short	0x0020


	//----- nvinfo : EIATTR_SW_WAR
	.align		4
.L_107:
        /*00b0*/ 	.byte	0x04, 0x36
        /*00b2*/ 	.short	(.L_109 - .L_108)
.L_108:
        /*00b4*/ 	.word	0x00000008
.L_109:


//--------------------- .nv.info._Z23fused_blur_sobel_kernelPKfPfiiiff --------------------------
	.section	.nv.info._Z23fused_blur_sobel_kernelPKfPfiiiff,"",@"SHT_CUDA_INFO"
	.sectionflags	@""
	.align	4


	//----- nvinfo : EIATTR_CUDA_API_VERSION
	.align		4
        /*0000*/ 	.byte	0x04, 0x37
        /*0002*/ 	.short	(.L_111 - .L_110)
.L_110:
        /*0004*/ 	.word	0x00000082


	//----- nvinfo : EIATTR_KPARAM_INFO
	.align		4
.L_111:
        /*0008*/ 	.byte	0x04, 0x17
        /*000a*/ 	.short	(.L_113 - .L_112)
.L_112:
        /*000c*/ 	.word	0x00000000
        /*0010*/ 	.short	0x0006
        /*0012*/ 	.short	0x0020
        /*0014*/ 	.byte	0x00, 0xf0, 0x11, 0x00


	//----- nvinfo : EIATTR_KPARAM_INFO
	.align		4
.L_113:
        /*0018*/ 	.byte	0x04, 0x17
        /*001a*/ 	.short	(.L_115 - .L_114)
.L_114:
        /*001c*/ 	.word	0x00000000
        /*0020*/ 	.short	0x0005
        /*0022*/ 	.short	0x001c
        /*0024*/ 	.byte	0x00, 0xf0, 0x11, 0x00


	//----- nvinfo : EIATTR_KPARAM_INFO
	.align		4
.L_115:
        /*0028*/ 	.byte	0x04, 0x17
        /*002a*/ 	.short	(.L_117 - .L_116)
.L_116:
        /*002c*/ 	.word	0x00000000
        /*0030*/ 	.short	0x0004
        /*0032*/ 	.short	0x0018
        /*0034*/ 	.byte	0x00, 0xf0, 0x11, 0x00


	//----- nvinfo : EIATTR_KPARAM_INFO
	.align		4
.L_117:
        /*0038*/ 	.byte	0x04, 0x17
        /*003a*/ 	.short	(.L_119 - .L_118)
.L_118:
        /*003c*/ 	.word	0x00000000
        /*0040*/ 	.short	0x0003
        /*0042*/ 	.short	0x0014
        /*0044*/ 	.byte	0x00, 0xf0, 0x11, 0x00


	//----- nvinfo : EIATTR_KPARAM_INFO
	.align		4
.L_119:
        /*0048*/ 	.byte	0x04, 0x17
        /*004a*/ 	.short	(.L_121 - .L_120)
.L_120:
        /*004c*/ 	.word	0x00000000
        /*0050*/ 	.short	0x0002
        /*0052*/ 	.short	0x0010
        /*0054*/ 	.byte	0x00, 0xf0, 0x11, 0x00


	//----- nvinfo : EIATTR_KPARAM_INFO
	.align		4
.L_121:
        /*0058*/ 	.byte	0x04, 0x17
        /*005a*/ 	.short	(.L_123 - .L_122)
.L_122:
        /*005c*/ 	.word	0x00000000
        /*0060*/ 	.short	0x0001
        /*0062*/ 	.short	0x0008
        /*0064*/ 	.byte	0x00, 0xf5, 0x21, 0x00


	//----- nvinfo : EIATTR_KPARAM_INFO
	.align		4
.L_123:
        /*0068*/ 	.byte	0x04, 0x17
        /*006a*/ 	.short	(.L_125 - .L_124)
.L_124:
        /*006c*/ 	.word	0x00000000
        /*0070*/ 	.short	0x0000
        /*0072*/ 	.short	0x0000
        /*0074*/ 	.byte	0x00, 0xf5, 0x21, 0x00


	//----- nvinfo : EIATTR_SPARSE_MMA_MASK
	.align		4
.L_125:
        /*0078*/ 	.byte	0x03, 0x50
        /*007a*/ 	.short	0x0000


	//----- nvinfo : EIATTR_MAXREG_COUNT
	.align		4
        /*007c*/ 	.byte	0x03, 0x1b
        /*007e*/ 	.short	0x00ff


	//----- nvinfo : EIATTR_NUM_BARRIERS
	.align		4
        /*0080*/ 	.byte	0x02, 0x4c
        /*0082*/ 	.byte	0x01
	.zero		1


	//----- nvinfo : EIATTR_MERCURY_ISA_VERSION
	.align		4
        /*0084*/ 	.byte	0x03, 0x5f
        /*0086*/ 	.short	0x0101


	//----- nvinfo : EIATTR_VRC_CTA_INIT_COUNT
	.align		4
        /*0088*/ 	.byte	0x02, 0x4a
	.zero		1
	.zero		1


	//----- nvinfo : EIATTR_EXIT_INSTR_OFFSETS
	.align		4
        /*008c*/ 	.byte	0x04, 0x1c
        /*008e*/ 	.short	(.L_127 - .L_126)


	//   ....[0]....
.L_126:
        /*0090*/ 	.word	0x000000e0


	//   ....[1]....
        /*0094*/ 	.word	0x000006f0


	//----- nvinfo : EIATTR_CRS_STACK_SIZE
	.align		4
.L_127:
        /*0098*/ 	.byte	0x04, 0x1e
        /*009a*/ 	.short	(.L_129 - .L_128)
.L_128:
        /*009c*/ 	.word	0x00000000


	//----- nvinfo : EIATTR_CBANK_PARAM_SIZE
	.align		4
.L_129:
        /*00a0*/ 	.byte	0x03, 0x19
        /*00a2*/ 	.short	0x0024


	//----- nvinfo : EIATTR_PARAM_CBANK
	.align		4
        /*00a4*/ 	.byte	0x04, 0x0a
        /*00a6*/ 	.short	(.L_131 - .L_130)
	.align		4
.L_130:
        /*00a8*/ 	.word	index@(.nv.constant0._Z23fused_blur_sobel_kernelPKfPfiiiff)
        /*00ac*/ 	.short	0x0380
        /*00ae*/ 	.short	0x0024


	//----- nvinfo : EIATTR_SW_WAR
	.align		4
.L_131:
        /*00b0*/ 	.byte	0x04, 0x36
        /*00b2*/ 	.short	(.L_133 - .L_132)
.L_132:
        /*00b4*/ 	.word	0x00000008
.L_133:


//--------------------- .nv.info._Z20gaussian_blur_kernelPKfPfiiifi --------------------------
	.section	.nv.info._Z20gaussian_blur_kernelPKfPfiiifi,"",@"SHT_CUDA_INFO"
	.sectionflags	@""
	.align	4


	//----- nvinfo : EIATTR_CUDA_API_VERSION
	.align		4
        /*0000*/ 	.byte	0x04, 0x37
        /*0002*/ 	.short	(.L_135 - .L_134)
.L_134:
        /*0004*/ 	.word	0x00000082


	//----- nvinfo : EIATTR_KPARAM_INFO
	.align		4
.L_135:
        /*0008*/ 	.byte	0x04, 0x17
        /*000a*/ 	.short	(.L_137 - .L_136)
.L_136:
        /*000c*/ 	.word	0x00000000
        /*0010*/ 	.short	0x0006
        /*0012*/ 	.short	0x0020
        /*0014*/ 	.byte	0x00, 0xf0, 0x11, 0x00


	//----- nvinfo : EIATTR_KPARAM_INFO
	.align		4
.L_137:
        /*0018*/ 	.byte	0x04, 0x17
        /*001a*/ 	.short	(.L_139 - .L_138)
.L_138:
        /*001c*/ 	.word	0x00000000
        /*0020*/ 	.short	0x0005
        /*0022*/ 	.short	0x001c
        /*0024*/ 	.byte	0x00, 0xf0, 0x11, 0x00


	//----- nvinfo : EIATTR_KPARAM_INFO
	.align		4
.L_139:
        /*0028*/ 	.byte	0x04, 0x17
        /*002a*/ 	.short	(.L_141 - .L_140)
.L_140:
        /*002c*/ 	.word	0x00000000
        /*0030*/ 	.short	0x0004
        /*0032*/ 	.short	0x0018
        /*0034*/ 	.byte	0x00, 0xf0, 0x11, 0x00


	//----- nvinfo : EIATTR_KPARAM_INFO
	.align		4
.L_141:
        /*0038*/ 	.byte	0x04, 0x17
        /*003a*/ 	.short	(.L_143 - .L_142)
.L_142:
        /*003c*/ 	.word	0x00000000
        /*0040*/ 	.short	0x0003
        /*0042*/ 	.short	0x0014
        /*0044*/ 	.byte	0x00, 0xf0, 0x11, 0x00


	//----- nvinfo : EIATTR_KPARAM_INFO
	.align		4
.L_143:
        /*0048*/ 	.byte	0x04, 0x17
        /*004a*/ 	.short	(.L_145 - .L_144)
.L_144:
        /*004c*/ 	.word	0x00000000
        /*0050*/ 	.short	0x0002
        /*0052*/ 	.short	0x0010
        /*0054*/ 	.byte	0x00, 0xf0, 0x11, 0x00


	//----- nvinfo : EIATTR_KPARAM_INFO
	.align		4
.L_145:
        /*0058*/ 	.byte	0x04, 0x17
        /*005a*/ 	.short	(.L_147 - .L_146)
.L_146:
        /*005c*/ 	.word	0x00000000
        /*0060*/ 	.short	0x0001
        /*0062*/ 	.short	0x0008
        /*0064*/ 	.byte	0x00, 0xf5, 0x21, 0x00


	//----- nvinfo : EIATTR_KPARAM_INFO
	.align		4
.L_147:
        /*0068*/ 	.byte	0x04, 0x17
        /*006a*/ 	.short	(.L_149 - .L_148)
.L_148:
        /*006c*/ 	.word	0x00000000
        /*0070*/ 	.short	0x0000
        /*0072*/ 	.short	0x0000
        /*0074*/ 	.byte	0x00, 0xf5, 0x21, 0x00


	//----- nvinfo : EIATTR_SPARSE_MMA_MASK
	.align		4
.L_149:
        /*0078*/ 	.byte	0x03, 0x50
        /*007a*/ 	.short	0x0000


	//----- nvinfo : EIATTR_MAXREG_COUNT
	.align		4
        /*007c*/ 	.byte	0x03, 0x1b
        /*007e*/ 	.short	0x00ff


	//----- nvinfo : EIATTR_NUM_BARRIERS
	.align		4
        /*0080*/ 	.byte	0x02, 0x4c
        /*0082*/ 	.byte	0x01
	.zero		1


	//----- nvinfo : EIATTR_MERCURY_ISA_VERSION
	.align		4
        /*0084*/ 	.byte	0x03, 0x5f
        /*0086*/ 	.short	0x0101


	//----- nvinfo : EIATTR_VRC_CTA_INIT_COUNT
	.align		4
        /*0088*/ 	.byte	0x02, 0x4a
	.zero		1
	.zero		1


	//----- nvinfo : EIATTR_EXIT_INSTR_OFFSETS
	.align		4
        /*008c*/ 	.byte	0x04, 0x1c
        /*008e*/ 	.short	(.L_151 - .L_150)


	//   ....[0]....
.L_150:
        /*0090*/ 	.word	0x000000e0


	//   ....[1]....
        /*0094*/ 	.word	0x000001f0


	//   ....[2]....
        /*0098*/ 	.word	0x00001080


	//----- nvinfo : EIATTR_CRS_STACK_SIZE
	.align		4
.L_151:
        /*009c*/ 	.byte	0x04, 0x1e
        /*009e*/ 	.short	(.L_153 - .L_152)
.L_152:
        /*00a0*/ 	.word	0x00000000


	//----- nvinfo : EIATTR_CBANK_PARAM_SIZE
	.align		4
.L_153:
        /*00a4*/ 	.byte	0x03, 0x19
        /*00a6*/ 	.short	0x0024


	//----- nvinfo : EIATTR_PARAM_CBANK
	.align		4
        /*00a8*/ 	.byte	0x04, 0x0a
        /*00aa*/ 	.short	(.L_155 - .L_154)
	.align		4
.L_154:
        /*00ac*/ 	.word	index@(.nv.constant0._Z20gaussian_blur_kernelPKfPfiiifi)
        /*00b0*/ 	.short	0x0380
        /*00b2*/ 	.short	0x0024


	//----- nvinfo : EIATTR_SW_WAR
	.align		4
.L_155:
        /*00b4*/ 	.byte	0x04, 0x36
        /*00b6*/ 	.short	(.L_157 - .L_156)
.L_156:
        /*00b8*/ 	.word	0x00000008
.L_157:


//--------------------- .nv.callgraph             --------------------------
	.section	.nv.callgraph,"",@"SHT_CUDA_CALLGRAPH"
	.align	4
	.sectionentsize	8
	.align		4
        /*0000*/ 	.word	0x00000000
	.align		4
        /*0004*/ 	.word	0xffffffff
	.align		4
        /*0008*/ 	.word	0x00000000
	.align		4
        /*000c*/ 	.word	0xfffffffe
	.align		4
        /*0010*/ 	.word	0x00000000
	.align		4
        /*0014*/ 	.word	0xfffffffd
	.align		4
        /*0018*/ 	.word	0x00000000
	.align		4
        /*001c*/ 	.word	0xfffffffc


//--------------------- .text._Z23bilateral_filter_kernelPKfPfiiiffi --------------------------
	.section	.text._Z23bilateral_filter_kernelPKfPfiiiffi,"ax",@progbits
	.align	128
        .global         _Z23bilateral_filter_kernelPKfPfiiiffi
        .type           _Z23bilateral_filter_kernelPKfPfiiiffi,@function
        .size           _Z23bilateral_filter_kernelPKfPfiiiffi,(.L_x_107 - _Z23bilateral_filter_kernelPKfPfiiiffi)
        .other          _Z23bilateral_filter_kernelPKfPfiiiffi,@"STO_CUDA_ENTRY STV_DEFAULT"
_Z23bilateral_filter_kernelPKfPfiiiffi:
.text._Z23bilateral_filter_kernelPKfPfiiiffi:
[----:B------:R-:W-:Y:S01]  /*0000*/  LDC R1, c[0x0][0x37c] ;  /* 0x0000df00ff017b82 */ /* 0x000fe20000000800 */
[----:B------:R-:W0:Y:S07]  /*0010*/  S2R R5, SR_TID.Y ;  /* 0x0000000000057919 */ /* 0x000e2e0000002200 */
[----:B------:R-:W1:Y:S01]  /*0020*/  LDC R3, c[0x0][0x360] ;  /* 0x0000d800ff037b82 */ /* 0x000e620000000800 */
[----:B------:R-:W2:Y:S01]  /*0030*/  LDCU UR6, c[0x0][0x394] ;  /* 0x00007280ff0677ac */ /* 0x000ea20008000800 */
[----:B------:R-:W1:Y:S01]  /*0040*/  S2R R0, SR_TID.X ;  /* 0x0000000000007919 */ /* 0x000e620000002100 */
[----:B------:R-:W3:Y:S05]  /*0050*/  LDCU UR7, c[0x0][0x398] ;  /* 0x00007300ff0777ac */ /* 0x000eea0008000800 */
[----:B------:R-:W0:Y:S08]  /*0060*/  S2UR UR5, SR_CTAID.Y ;  /* 0x00000000000579c3 */ /* 0x000e300000002600 */
[----:B------:R-:W0:Y:S08]  /*0070*/  LDC R2, c[0x0][0x364] ;  /* 0x0000d900ff027b82 */ /* 0x000e300000000800 */
[----:B------:R-:W1:Y:S01]  /*0080*/  S2UR UR4, SR_CTAID.X ;  /* 0x00000000000479c3 */ /* 0x000e620000002500 */
[----:B0-----:R-:W-:-:S05]  /*0090*/  IMAD R2, R2, UR5, R5 ;  /* 0x0000000502027c24 */ /* 0x001fca000f8e0205 */
[----:B--2---:R-:W-:Y:S01]  /*00a0*/  ISETP.GE.AND P0, PT, R2, UR6, PT ;  /* 0x0000000602007c0c */ /* 0x004fe2000bf06270 */
[----:B-1----:R-:W-:-:S05]  /*00b0*/  IMAD R3, R3, UR4, R0 ;  /* 0x0000000403037c24 */ /* 0x002fca000f8e0200 */
[----:B---3--:R-:W-:-:S13]  /*00c0*/  ISETP.GE.OR P0, PT, R3, UR7, P0 ;  /* 0x0000000703007c0c */ /* 0x008fda0008706670 */
[----:B------:R-:W-:Y:S05]  /*00d0*/  @P0 EXIT ;  /* 0x000000000000094d */ /* 0x000fea0003800000 */
[----:B------:R-:W0:Y:S02]  /*00e0*/  LDC R5, c[0x0][0x39c] ;  /* 0x0000e700ff057b82 */ /* 0x000e240000000800 */
[----:B0-----:R-:W-:-:S04]  /*00f0*/  FADD R0, R5, R5 ;  /* 0x0000000505007221 */ /* 0x001fc80000000000 */
[----:B------:R-:W-:-:S05]  /*0100*/  FMUL R0, R0, R5 ;  /* 0x0000000500007220 */ /* 0x000fca0000400000 */
[----:B------:R-:W-:-:S04]  /*0110*/  IADD3 R4, PT, PT, R0, 0x1800000, RZ ;  /* 0x0180000000047810 */ /* 0x000fc80007ffe0ff */
[----:B------:R-:W-:-:S04]  /*0120*/  LOP3.LUT R4, R4, 0x7f800000, RZ, 0xc0, !PT ;  /* 0x7f80000004047812 */ /* 0x000fc800078ec0ff */
[----:B------:R-:W-:-:S13]  /*0130*/  ISETP.GT.U32.AND P0, PT, R4, 0x1ffffff, PT ;  /* 0x01ffffff0400780c */ /* 0x000fda0003f04070 */
[----:B------:R-:W-:Y:S05]  /*0140*/  @P0 BRA `(.L_x_0) ;  /* 0x0000000000100947 */ /* 0x000fea0003800000 */
[----:B------:R-:W-:-:S07]  /*0150*/  MOV R4, 0x170 ;  /* 0x0000017000047802 */ /* 0x000fce0000000f00 */
[----:B------:R-:W-:Y:S05]  /*0160*/  CALL.REL.NOINC `($__internal_0_$__cuda_sm20_rcp_rn_f32_slowpath) ;  /* 0x0000001800787944 */ /* 0x000fea0003c00000 */
[----:B------:R-:W-:Y:S01]  /*0170*/  UMOV UR5, UR4 ;  /* 0x0000000400057c82 */ /* 0x000fe20008000000 */
[----:B------:R-:W-:Y:S05]  /*0180*/  BRA `(.L_x_1) ;  /* 0x0000000000147947 */ /* 0x000fea0003800000 */
.L_x_0:
[----:B------:R-:W0:Y:S02]  /*0190*/  MUFU.RCP R5, R0 ;  /* 0x0000000000057308 */ /* 0x000e240000001000 */
[----:B0-----:R-:W-:-:S04]  /*01a0*/  FFMA R4, R0, R5, -1 ;  /* 0xbf80000000047423 */ /* 0x001fc80000000005 */
[----:B------:R-:W-:-:S04]  /*01b0*/  FADD.FTZ R4, -R4, -RZ ;  /* 0x800000ff04047221 */ /* 0x000fc80000010100 */
[----:B------:R-:W-:-:S05]  /*01c0*/  FFMA R4, R5, R4, R5 ;  /* 0x0000000405047223 */ /* 0x000fca0000000005 */
[----:B------:R-:W-:-:S15]  /*01d0*/  R2UR UR5, R4 ;  /* 0x00000000040572ca */ /* 0x000fde00000e0000 */
.L_x_1:
        /* <DEDUP_REMOVED lines=9> */
[----:B------:R-:W-:Y:S01]  /*0270*/  MOV R4, UR4 ;  /* 0x0000000400047c02 */ /* 0x000fe20008000f00 */
[----:B------:R-:W-:Y:S06]  /*0280*/  BRA `(.L_x_3) ;  /* 0x0000000000107947 */ /* 0x000fec0003800000 */
.L_x_2:
[----:B------:R-:W0:Y:S02]  /*0290*/  MUFU.RCP R5, R0 ;  /* 0x0000000000057308 */ /* 0x000e240000001000 */
[----:B0-----:R-:W-:-:S04]  /*02a0*/  FFMA R4, R0, R5, -1 ;  /* 0xbf80000000047423 */ /* 0x001fc80000000005 */
[----:B------:R-:W-:-:S04]  /*02b0*/  FADD.FTZ R4, -R4, -RZ ;  /* 0x800000ff04047221 */ /* 0x000fc80000010100 */
[----:B------:R-:W-:-:S07]  /*02c0*/  FFMA R4, R5, R4, R5 ;  /* 0x0000000405047223 */ /* 0x000fce0000000005 */
.L_x_3:
[----:B------:R-:W0:Y:S02]  /*02d0*/  LDC R8, c[0x0][0x390] ;  /* 0x0000e400ff087b82 */ /* 0x000e240000000800 */
[----:B0-----:R-:W-:-:S13]  /*02e0*/  ISETP.GE.AND P0, PT, R8, 0x1, PT ;  /* 0x000000010800780c */ /* 0x001fda0003f06270 */
[----:B------:R-:W-:Y:S05]  /*02f0*/  @!P0 EXIT ;  /* 0x000000000000894d */ /* 0x000fea0003800000 */
[----:B------:R-:W0:Y:S01]  /*0300*/  LDCU UR6, c[0x0][0x3a4] ;  /* 0x00007480ff0677ac */ /* 0x000e220008000800 */
[----:B------:R-:W1:Y:S01]  /*0310*/  LDC R0, c[0x0][0x394] ;  /* 0x0000e500ff007b82 */ /* 0x000e620000000800 */
[----:B------:R-:W2:Y:S01]  /*0320*/  LDCU UR11, c[0x0][0x398] ;  /* 0x00007300ff0b77ac */ /* 0x000ea20008000800 */
[----:B------:R-:W3:Y:S01]  /*0330*/  LDCU.64 UR14, c[0x0][0x358] ;  /* 0x00006b00ff0e77ac */ /* 0x000ee20008000a00 */
[----:B0-----:R-:W-:Y:S02]  /*0340*/  UISETP.GT.AND UP0, UPT, UR6, -0x2, UPT ;  /* 0xfffffffe0600788c */ /* 0x001fe4000bf04270 */
[----:B------:R-:W-:Y:S01]  /*0350*/  ULEA.HI UR4, UR6, UR6, URZ, 0x1 ;  /* 0x0000000606047291 */ /* 0x000fe2000f8f08ff */
[----:B--2---:R-:W-:-:S03]  /*0360*/  IMAD R5, R2, UR11, R3 ;  /* 0x0000000b02057c24 */ /* 0x004fc6000f8e0203 */
[----:B------:R-:W-:Y:S01]  /*0370*/  USHF.R.S32.HI UR10, URZ, 0x1, UR4 ;  /* 0x00000001ff0a7899 */ /* 0x000fe20008011404 */
[----:B-1----:R-:W-:Y:S02]  /*0380*/  IMAD R6, R0, UR11, RZ ;  /* 0x0000000b00067c24 */ /* 0x002fe4000f8e02ff */
[----:B---3--:R-:W-:Y:S09]  /*0390*/  BRA.U UP0, `(.L_x_4) ;  /* 0x00000005003c7547 */ /* 0x008ff2000b800000 */
[C---:B------:R-:W-:Y:S01]  /*03a0*/  ISETP.GE.U32.AND P0, PT, R8.reuse, 0x4, PT ;  /* 0x000000040800780c */ /* 0x040fe20003f06070 */
[----:B------:R-:W-:Y:S01]  /*03b0*/  HFMA2 R2, -RZ, RZ, 0, 0 ;  /* 0x00000000ff027431 */ /* 0x000fe200000001ff */
[----:B------:R-:W-:-:S11]  /*03c0*/  LOP3.LUT R4, R8, 0x3, RZ, 0xc0, !PT ;  /* 0x0000000308047812 */ /* 0x000fd600078ec0ff */
[----:B------:R-:W-:Y:S05]  /*03d0*/  @!P0 BRA `(.L_x_5) ;  /* 0x0000000000748947 */ /* 0x000fea0003800000 */
[----:B------:R-:W-:Y:S01]  /*03e0*/  MOV R3, 0x7f800000 ;  /* 0x7f80000000037802 */ /* 0x000fe20000000f00 */
[----:B------:R-:W0:Y:S01]  /*03f0*/  FCHK P0, RZ, RZ ;  /* 0x000000ffff007302 */ /* 0x000e220000000000 */
[----:B------:R-:W-:-:S03]  /*0400*/  LOP3.LUT R2, R8, 0x7ffffffc, RZ, 0xc0, !PT ;  /* 0x7ffffffc08027812 */ /* 0x000fc600078ec0ff */
[----:B------:R-:W-:-:S04]  /*0410*/  FFMA R0, -RZ, R3, 1 ;  /* 0x3f800000ff007423 */ /* 0x000fc80000000103 */
[----:B------:R-:W-:-:S04]  /*0420*/  FFMA R0, R0, R3, +INF ;  /* 0x7f80000000007423 */ /* 0x000fc80000000003 */
[----:B------:R-:W-:-:S04]  /*0430*/  FFMA R3, RZ, R0, RZ ;  /* 0x00000000ff037223 */ /* 0x000fc800000000ff */
[----:B------:R-:W-:-:S04]  /*0440*/  FFMA R7, -RZ, R3, RZ ;  /* 0x00000003ff077223 */ /* 0x000fc800000001ff */
[----:B------:R-:W-:Y:S01]  /*0450*/  FFMA R3, R0, R7, R3 ;  /* 0x0000000700037223 */ /* 0x000fe20000000003 */
[----:B0-----:R-:W-:Y:S06]  /*0460*/  @!P0 BRA `(.L_x_6) ;  /* 0x0000000000148947 */ /* 0x001fec0003800000 */
[----:B------:R-:W-:Y:S01]  /*0470*/  HFMA2 R19, -RZ, RZ, 0, 0 ;  /* 0x00000000ff137431 */ /* 0x000fe200000001ff */
[----:B------:R-:W-:Y:S02]  /*0480*/  MOV R0, RZ ;  /* 0x000000ff00007202 */ /* 0x000fe40000000f00 */
[----:B------:R-:W-:-:S07]  /*0490*/  MOV R12, 0x4b0 ;  /* 0x000004b0000c7802 */ /* 0x000fce0000000f00 */
[----:B------:R-:W-:Y:S05]  /*04a0*/  CALL.REL.NOINC `($__internal_1_$__cuda_sm3x_div_rn_noftz_f32_slowpath) ;  /* 0x0000001800847944 */ /* 0x000fea0003c00000 */
[----:B------:R-:W-:-:S07]  /*04b0*/  MOV R3, R0 ;  /* 0x0000000000037202 */ /* 0x000fce0000000f00 */
.L_x_6:
[----:B------:R-:W0:Y:S01]  /*04c0*/  LDC.64 R16, c[0x0][0x388] ;  /* 0x0000e200ff107b82 */ /* 0x000e220000000a00 */
[----:B------:R-:W-:Y:S02]  /*04d0*/  IADD3 R0, PT, PT, -R2, RZ, RZ ;  /* 0x000000ff02007210 */ /* 0x000fe40007ffe1ff */
[----:B------:R-:W-:-:S07]  /*04e0*/  MOV R7, R5 ;  /* 0x0000000500077202 */ /* 0x000fce0000000f00 */
.L_x_7:
[----:B01----:R-:W-:Y:S01]  /*04f0*/  IMAD.WIDE R8, R7, 0x4, R16 ;  /* 0x0000000407087825 */ /* 0x003fe200078e0210 */
[----:B------:R-:W-:Y:S02]  /*0500*/  IADD3 R0, PT, PT, R0, 0x4, RZ ;  /* 0x0000000400007810 */ /* 0x000fe40007ffe0ff */
[C---:B------:R-:W-:Y:S02]  /*0510*/  LEA R7, R6.reuse, R7, 0x2 ;  /* 0x0000000706077211 */ /* 0x040fe400078e10ff */
[----:B------:R1:W-:Y:S01]  /*0520*/  STG.E desc[UR14][R8.64], R3 ;  /* 0x0000000308007986 */ /* 0x0003e2000c10190e */
[----:B------:R-:W-:Y:S01]  /*0530*/  IMAD.WIDE R10, R6, 0x4, R8 ;  /* 0x00000004060a7825 */ /* 0x000fe200078e0208 */
[----:B------:R-:W-:-:S04]  /*0540*/  ISETP.NE.AND P0, PT, R0, RZ, PT ;  /* 0x000000ff0000720c */ /* 0x000fc80003f05270 */
[----:B------:R1:W-:Y:S01]  /*0550*/  STG.E desc[UR14][R10.64], R3 ;  /* 0x000000030a007986 */ /* 0x0003e2000c10190e */
[----:B------:R-:W-:-:S05]  /*0560*/  IMAD.WIDE R12, R6, 0x4, R10 ;  /* 0x00000004060c7825 */ /* 0x000fca00078e020a */
[----:B------:R1:W-:Y:S01]  /*0570*/  STG.E desc[UR14][R12.64], R3 ;  /* 0x000000030c007986 */ /* 0x0003e2000c10190e */
[----:B------:R-:W-:-:S05]  /*0580*/  IMAD.WIDE R14, R6, 0x4, R12 ;  /* 0x00000004060e7825 */ /* 0x000fca00078e020c */
[----:B------:R1:W-:Y:S01]  /*0590*/  STG.E desc[UR14][R14.64], R3 ;  /* 0x000000030e007986 */ /* 0x0003e2000c10190e */
[----:B------:R-:W-:Y:S05]  /*05a0*/  @P0 BRA `(.L_x_7) ;  /* 0xfffffffc00d00947 */ /* 0x000fea000383ffff */
.L_x_5:
[----:B------:R-:W-:-:S13]  /*05b0*/  ISETP.NE.AND P0, PT, R4, RZ, PT ;  /* 0x000000ff0400720c */ /* 0x000fda0003f05270 */
[----:B------:R-:W-:Y:S05]  /*05c0*/  @!P0 EXIT ;  /* 0x000000000000894d */ /* 0x000fea0003800000 */
[----:B------:R-:W-:-:S13]  /*05d0*/  ISETP.NE.AND P0, PT, R4, 0x1, PT ;  /* 0x000000010400780c */ /* 0x000fda0003f05270 */
[----:B------:R-:W-:Y:S05]  /*05e0*/  @!P0 BRA `(.L_x_8) ;  /* 0x0000000000508947 */ /* 0x000fea0003800000 */
[----:B------:R-:W-:Y:S01]  /*05f0*/  MOV R0, 0x7f800000 ;  /* 0x7f80000000007802 */ /* 0x000fe20000000f00 */
[----:B------:R-:W0:Y:S01]  /*0600*/  FCHK P0, RZ, RZ ;  /* 0x000000ffff007302 */ /* 0x000e220000000000 */
[----:B------:R-:W-:-:S03]  /*0610*/  IMAD R4, R6, R2, R5 ;  /* 0x0000000206047224 */ /* 0x000fc600078e0205 */
[----:B-1----:R-:W-:-:S04]  /*0620*/  FFMA R3, -RZ, R0, 1 ;  /* 0x3f800000ff037423 */ /* 0x002fc80000000100 */
        /* <DEDUP_REMOVED lines=10> */
.L_x_9:
[----:B------:R-:W0:Y:S01]  /*06d0*/  LDC.64 R8, c[0x0][0x388] ;  /* 0x0000e200ff087b82 */ /* 0x000e220000000a00 */
[----:B------:R-:W-:Y:S01]  /*06e0*/  IADD3 R2, PT, PT, R2, 0x2, RZ ;  /* 0x0000000202027810 */ /* 0x000fe20007ffe0ff */
[----:B0-----:R-:W-:-:S05]  /*06f0*/  IMAD.WIDE R8, R4, 0x4, R8 ;  /* 0x0000000404087825 */ /* 0x001fca00078e0208 */
[----:B------:R0:W-:Y:S01]  /*0700*/  STG.E desc[UR14][R8.64], R3 ;  /* 0x0000000308007986 */ /* 0x0001e2000c10190e */
[----:B------:R-:W-:-:S05]  /*0710*/  IMAD.WIDE R10, R6, 0x4, R8 ;  /* 0x00000004060a7825 */ /* 0x000fca00078e0208 */
[----:B------:R0:W-:Y:S02]  /*0720*/  STG.E desc[UR14][R10.64], R3 ;  /* 0x000000030a007986 */ /* 0x0001e4000c10190e */
.L_x_8:
[----:B------:R-:W2:Y:S02]  /*0730*/  LDC R0, c[0x0][0x390] ;  /* 0x0000e400ff007b82 */ /* 0x000ea40000000800 */
[----:B--2---:R-:W-:-:S04]  /*0740*/  LOP3.LUT R0, R0, 0x1, RZ, 0xc0, !PT ;  /* 0x0000000100007812 */ /* 0x004fc800078ec0ff */
[----:B------:R-:W-:-:S13]  /*0750*/  ISETP.NE.U32.AND P0, PT, R0, 0x1, PT ;  /* 0x000000010000780c */ /* 0x000fda0003f05070 */
[----:B------:R-:W-:Y:S05]  /*0760*/  @P0 EXIT ;  /* 0x000000000000094d */ /* 0x000fea0003800000 */
[----:B------:R-:W-:Y:S01]  /*0770*/  MOV R0, 0x7f800000 ;  /* 0x7f80000000007802 */ /* 0x000fe20000000f00 */
[----:B------:R-:W2:Y:S01]  /*0780*/  FCHK P0, RZ, RZ ;  /* 0x000000ffff007302 */ /* 0x000ea20000000000 */
[----:B------:R-:W-:-:S03]  /*0790*/  IMAD R2, R6, R2, R5 ;  /* 0x0000000206027224 */ /* 0x000fc600078e0205 */
[----:B01----:R-:W-:-:S04]  /*07a0*/  FFMA R3, -RZ, R0, 1 ;  /* 0x3f800000ff037423 */ /* 0x003fc80000000100 */
[----:B------:R-:W-:-:S04]  /*07b0*/  FFMA R0, R3, R0, +INF ;  /* 0x7f80000003007423 */ /* 0x000fc80000000000 */
[----:B------:R-:W-:-:S04]  /*07c0*/  FFMA R3, RZ, R0, RZ ;  /* 0x00000000ff037223 */ /* 0x000fc800000000ff */
[----:B------:R-:W-:-:S04]  /*07d0*/  FFMA R7, -RZ, R3, RZ ;  /* 0x00000003ff077223 */ /* 0x000fc800000001ff */
[----:B------:R-:W-:Y:S01]  /*07e0*/  FFMA R7, R0, R7, R3 ;  /* 0x0000000700077223 */ /* 0x000fe20000000003 */
[----:B--2---:R-:W-:Y:S06]  /*07f0*/  @!P0 BRA `(.L_x_10) ;  /* 0x0000000000148947 */ /* 0x004fec0003800000 */
[----:B------:R-:W-:Y:S01]  /*0800*/  HFMA2 R0, -RZ, RZ, 0, 0 ;  /* 0x00000000ff007431 */ /* 0x000fe200000001ff */
[----:B------:R-:W-:Y:S02]  /*0810*/  MOV R19, RZ ;  /* 0x000000ff00137202 */ /* 0x000fe40000000f00 */
[----:B------:R-:W-:-:S07]  /*0820*/  MOV R12, 0x840 ;  /* 0x00000840000c7802 */ /* 0x000fce0000000f00 */
[----:B------:R-:W-:Y:S05]  /*0830*/  CALL.REL.NOINC `($__internal_1_$__cuda_sm3x_div_rn_noftz_f32_slowpath) ;  /* 0x0000001400a07944 */ /* 0x000fea0003c00000 */
[----:B------:R-:W-:-:S07]  /*0840*/  MOV R7, R0 ;  /* 0x0000000000077202 */ /* 0x000fce0000000f00 */
.L_x_10:
[----:B------:R-:W0:Y:S02]  /*0850*/  LDC.64 R4, c[0x0][0x388] ;  /* 0x0000e200ff047b82 */ /* 0x000e240000000a00 */
[----:B0-----:R-:W-:-:S05]  /*0860*/  IMAD.WIDE R2, R2, 0x4, R4 ;  /* 0x0000000402027825 */ /* 0x001fca00078e0204 */
[----:B------:R-:W-:Y:S01]  /*0870*/  STG.E desc[UR14][R2.64], R7 ;  /* 0x0000000702007986 */ /* 0x000fe2000c10190e */
[----:B------:R-:W-:Y:S05]  /*0880*/  EXIT ;  /* 0x000000000000794d */ /* 0x000fea0003800000 */
.L_x_4:
[----:B------:R-:W-:Y:S01]  /*0890*/  IABS R7, UR10 ;  /* 0x0000000a00077c13 */ /* 0x000fe20008000000 */
[----:B------:R-:W-:Y:S01]  /*08a0*/  UIADD3 UR12, UPT, UPT, -UR10, URZ, URZ ;  /* 0x000000ff0a0c7290 */ /* 0x000fe2000fffe1ff */
[----:B------:R-:W-:Y:S01]  /*08b0*/  IADD3 R8, PT, PT, R0, -0x1, RZ ;  /* 0xffffffff00087810 */ /* 0x000fe20007ffe0ff */
[----:B------:R-:W-:Y:S01]  /*08c0*/  UIADD3 UR11, UPT, UPT, UR11, -0x1, URZ ;  /* 0xffffffff0b0b7890 */ /* 0x000fe2000fffe0ff */
[----:B------:R-:W-:Y:S01]  /*08d0*/  IADD3 R7, PT, PT, R7, UR10, RZ ;  /* 0x0000000a07077c10 */ /* 0x000fe2000fffe0ff */
[----:B------:R-:W-:-:S03]  /*08e0*/  UMOV UR4, URZ ;  /* 0x000000ff00047c82 */ /* 0x000fc60008000000 */
[----:B------:R-:W-:-:S04]  /*08f0*/  IADD3 R9, PT, PT, R7, 0x1, RZ ;  /* 0x0000000107097810 */ /* 0x000fc80007ffe0ff */
[C---:B------:R-:W-:Y:S02]  /*0900*/  LOP3.LUT R10, R9.reuse, 0xfffffffc, RZ, 0xc0, !PT ;  /* 0xfffffffc090a7812 */ /* 0x040fe400078ec0ff */
[----:B------:R-:W-:Y:S02]  /*0910*/  LOP3.LUT R9, R9, 0x3, RZ, 0xc0, !PT ;  /* 0x0000000309097812 */ /* 0x000fe400078ec0ff */
[----:B------:R-:W-:-:S07]  /*0920*/  IADD3 R10, PT, PT, -R10, RZ, RZ ;  /* 0x000000ff0a0a7210 */ /* 0x000fce0007ffe1ff */
.L_x_18:
[----:B0-----:R-:W0:Y:S01]  /*0930*/  LDC.64 R14, c[0x0][0x380] ;  /* 0x0000e000ff0e7b82 */ /* 0x001e220000000a00 */
[----:B------:R-:W-:Y:S01]  /*0940*/  IMAD R12, R6, UR4, RZ ;  /* 0x00000004060c7c24 */ /* 0x000fe2000f8e02ff */
[----:B------:R-:W1:Y:S04]  /*0950*/  LDCU UR6, c[0x0][0x390] ;  /* 0x00007200ff0677ac */ /* 0x000e680008000800 */
[----:B------:R-:W-:-:S05]  /*0960*/  IADD3 R11, PT, PT, R5, R12, RZ ;  /* 0x0000000c050b7210 */ /* 0x000fca0007ffe0ff */
[----:B0-----:R-:W-:-:S05]  /*0970*/  IMAD.WIDE R14, R11, 0x4, R14 ;  /* 0x000000040b0e7825 */ /* 0x001fca00078e020e */
[----:B------:R0:W5:Y:S01]  /*0980*/  LDG.E.CONSTANT R13, desc[UR14][R14.64] ;  /* 0x0000000e0e0d7981 */ /* 0x000162000c1e9900 */
[----:B------:R-:W-:Y:S01]  /*0990*/  UIADD3 UR4, UPT, UPT, UR4, 0x1, URZ ;  /* 0x0000000104047890 */ /* 0x000fe2000fffe0ff */
[----:B------:R-:W-:Y:S01]  /*09a0*/  HFMA2 R19, -RZ, RZ, 0, 0 ;  /* 0x00000000ff137431 */ /* 0x000fe200000001ff */
[----:B------:R-:W-:Y:S02]  /*09b0*/  MOV R0, RZ ;  /* 0x000000ff00007202 */ /* 0x000fe40000000f00 */
[----:B-1----:R-:W-:-:S03]  /*09c0*/  UISETP.NE.AND UP0, UPT, UR4, UR6, UPT ;  /* 0x000000060400728c */ /* 0x002fc6000bf05270 */
[----:B------:R-:W-:-:S08]  /*09d0*/  UMOV UR6, UR12 ;  /* 0x0000000c00067c82 */ /* 0x000fd00008000000 */
.L_x_15:
[----:B------:R-:W1:Y:S01]  /*09e0*/  LDCU UR7, c[0x0][0x398] ;  /* 0x00007300ff0777ac */ /* 0x000e620008000800 */
[----:B------:R-:W-:Y:S02]  /*09f0*/  ISETP.GE.U32.AND P1, PT, R7, 0x3, PT ;  /* 0x000000030700780c */ /* 0x000fe40003f26070 */
[----:B0-----:R-:W-:Y:S01]  /*0a00*/  VIADDMNMX R15, R2, UR6, RZ, !PT ;  /* 0x00000006020f7c46 */ /* 0x001fe2000f8001ff */
[----:B------:R-:W-:Y:S01]  /*0a10*/  UIMAD UR13, UR6, UR6, URZ ;  /* 0x00000006060d72a4 */ /* 0x000fe2000f8e02ff */
[----:B------:R-:W-:Y:S02]  /*0a20*/  IABS R14, UR10 ;  /* 0x0000000a000e7c13 */ /* 0x000fe40008000000 */
[----:B------:R-:W-:Y:S02]  /*0a30*/  VIMNMX R15, PT, PT, R8, R15, PT ;  /* 0x0000000f080f7248 */ /* 0x000fe40003fe0100 */
[----:B------:R-:W-:Y:S01]  /*0a40*/  ISETP.NE.AND P0, PT, R14, UR6, PT ;  /* 0x000000060e007c0c */ /* 0x000fe2000bf05270 */
[----:B------:R-:W-:-:S02]  /*0a50*/  UIADD3 UR6, UPT, UPT, UR6, 0x1, URZ ;  /* 0x0000000106067890 */ /* 0x000fc4000fffe0ff */
[----:B-1----:R-:W-:Y:S01]  /*0a60*/  IMAD R18, R15, UR7, R12 ;  /* 0x000000070f127c24 */ /* 0x002fe2000f8e020c */
[----:B------:R-:W-:Y:S01]  /*0a70*/  UMOV UR7, UR12 ;  /* 0x0000000c00077c82 */ /* 0x000fe20008000000 */
[----:B------:R-:W-:Y:S08]  /*0a80*/  @!P1 BRA `(.L_x_11) ;  /* 0x0000000800349947 */ /* 0x000ff00003800000 */
[----:B------:R-:W-:Y:S01]  /*0a90*/  IADD3 R23, PT, PT, R3, -UR10, RZ ;  /* 0x8000000a03177c10 */ /* 0x000fe2000fffe0ff */
[----:B------:R-:W-:Y:S01]  /*0aa0*/  UIADD3 UR7, UPT, UPT, -UR10, 0x1, URZ ;  /* 0x000000010a077890 */ /* 0x000fe2000fffe1ff */
[----:B------:R-:W-:Y:S01]  /*0ab0*/  MOV R20, R10 ;  /* 0x0000000a00147202 */ /* 0x000fe20000000f00 */
[----:B------:R-:W-:-:S10]  /*0ac0*/  UMOV UR8, UR10 ;  /* 0x0000000a00087c82 */ /* 0x000fd40008000000 */
.L_x_12:
[----:B------:R-:W0:Y:S01]  /*0ad0*/  LDC.64 R14, c[0x0][0x380] ;  /* 0x0000e000ff0e7b82 */ /* 0x000e220000000a00 */
[----:B------:R-:W-:-:S04]  /*0ae0*/  VIMNMX R16, PT, PT, RZ, R23, !PT ;  /* 0x00000017ff107248 */ /* 0x000fc80007fe0100 */
[----:B------:R-:W-:-:S04]  /*0af0*/  VIMNMX R17, PT, PT, R16, UR11, PT ;  /* 0x0000000b10117c48 */ /* 0x000fc8000bfe0100 */
[----:B------:R-:W-:-:S05]  /*0b00*/  IADD3 R17, PT, PT, R18, R17, RZ ;  /* 0x0000001112117210 */ /* 0x000fca0007ffe0ff */
[----:B0-----:R-:W-:-:S05]  /*0b10*/  IMAD.WIDE R16, R17, 0x4, R14 ;  /* 0x0000000411107825 */ /* 0x001fca00078e020e */
[----:B------:R0:W2:Y:S01]  /*0b20*/  LDG.E.CONSTANT R25, desc[UR14][R16.64] ;  /* 0x0000000e10197981 */ /* 0x0000a2000c1e9900 */
[----:B------:R-:W-:Y:S01]  /*0b30*/  UIADD3 UR9, UPT, UPT, UR7, -0x1, URZ ;  /* 0xffffffff07097890 */ /* 0x000fe2000fffe0ff */
[----:B------:R-:W-:-:S03]  /*0b40*/  HFMA2 R22, -RZ, RZ, 0.96630859375, -0.0022525787353515625 ;  /* 0x3bbb989dff167431 */ /* 0x000fc600000001ff */
[----:B------:R-:W-:-:S04]  /*0b50*/  UIMAD UR9, UR9, UR9, UR13 ;  /* 0x00000009090972a4 */ /* 0x000fc8000f8e020d */
[----:B------:R-:W-:-:S06]  /*0b60*/  UIADD3 UR9, UPT, UPT, -UR9, URZ, URZ ;  /* 0x000000ff09097290 */ /* 0x000fcc000fffe1ff */
[----:B------:R-:W-:Y:S01]  /*0b70*/  I2FP.F32.S32 R21, UR9 ;  /* 0x0000000900157c45 */ /* 0x000fe20008201400 */
[----:B------:R-:W-:-:S04]  /*0b80*/  UIADD3 UR9, UPT, UPT, UR8, -0x1, URZ ;  /* 0xffffffff08097890 */ /* 0x000fc8000fffe0ff */
[----:B------:R-:W-:Y:S01]  /*0b90*/  FMUL R27, R21, UR5 ;  /* 0x00000005151b7c20 */ /* 0x000fe20008400000 */
[----:B------:R-:W-:Y:S01]  /*0ba0*/  MOV R21, 0x437c0000 ;  /* 0x437c000000157802 */ /* 0x000fe20000000f00 */
[----:B------:R-:W-:Y:S02]  /*0bb0*/  UIMAD UR9, UR9, UR7, -UR13 ;  /* 0x00000007090972a4 */ /* 0x000fe4000f8e0a0d */
[----:B------:R-:W-:-:S04]  /*0bc0*/  FFMA.SAT R24, R27, R22, 0.5 ;  /* 0x3f0000001b187423 */ /* 0x000fc80000002016 */
[----:B------:R-:W-:-:S04]  /*0bd0*/  FFMA.RM R24, R24, R21, 12582913 ;  /* 0x4b40000118187423 */ /* 0x000fc80000004015 */
[----:B------:R-:W-:-:S04]  /*0be0*/  FADD R26, R24, -12583039 ;  /* 0xcb40007f181a7421 */ /* 0x000fc80000000000 */
[----:B------:R-:W-:-:S04]  /*0bf0*/  FFMA R26, R27, 1.4426950216293334961, -R26 ;  /* 0x3fb8aa3b1b1a7823 */ /* 0x000fc8000000081a */
[----:B------:R-:W-:Y:S01]  /*0c00*/  FFMA R26, R27, 1.925963033500011079e-08, R26 ;  /* 0x32a570601b1a7823 */ /* 0x000fe2000000001a */
[----:B------:R-:W-:-:S03]  /*0c10*/  SHF.L.U32 R27, R24, 0x17, RZ ;  /* 0x00000017181b7819 */ /* 0x000fc600000006ff */
[----:B0-----:R-:W0:Y:S02]  /*0c20*/  MUFU.EX2 R16, R26 ;  /* 0x0000001a00107308 */ /* 0x001e240000000800 */
[----:B0-----:R-:W-:Y:S01]  /*0c30*/  FMUL R16, R27, R16 ;  /* 0x000000101b107220 */ /* 0x001fe20000400000 */
[----:B--2--5:R-:W-:-:S04]  /*0c40*/  FADD R17, R13, -R25 ;  /* 0x800000190d117221 */ /* 0x024fc80000000000 */
[----:B------:R-:W-:-:S04]  /*0c50*/  FMUL R17, R17, -R17 ;  /* 0x8000001111117220 */ /* 0x000fc80000400000 */
[----:B------:R-:W-:-:S04]  /*0c60*/  FMUL R17, R17, R4 ;  /* 0x0000000411117220 */ /* 0x000fc80000400000 */
[----:B------:R-:W-:-:S04]  /*0c70*/  FFMA.SAT R28, R17, R22, 0.5 ;  /* 0x3f000000111c7423 */ /* 0x000fc80000002016 */
[----:B------:R-:W-:-:S04]  /*0c80*/  FFMA.RM R24, R28, R21, 12582913 ;  /* 0x4b4000011c187423 */ /* 0x000fc80000004015 */
[C---:B------:R-:W-:Y:S01]  /*0c90*/  FADD R28, R24.reuse, -12583039 ;  /* 0xcb40007f181c7421 */ /* 0x040fe20000000000 */
[----:B------:R-:W-:-:S03]  /*0ca0*/  SHF.L.U32 R24, R24, 0x17, RZ ;  /* 0x0000001718187819 */ /* 0x000fc600000006ff */
[----:B------:R-:W-:-:S04]  /*0cb0*/  FFMA R28, R17, 1.4426950216293334961, -R28 ;  /* 0x3fb8aa3b111c7823 */ /* 0x000fc8000000081c */
[----:B------:R-:W-:Y:S01]  /*0cc0*/  FFMA R28, R17, 1.925963033500011079e-08, R28 ;  /* 0x32a57060111c7823 */ /* 0x000fe2000000001c */
[----:B------:R-:W-:-:S03]  /*0cd0*/  I2FP.F32.S32 R17, UR9 ;  /* 0x0000000900117c45 */ /* 0x000fc60008201400 */
[----:B------:R-:W0:Y:S02]  /*0ce0*/  MUFU.EX2 R27, R28 ;  /* 0x0000001c001b7308 */ /* 0x000e240000000800 */
[----:B------:R-:W-:Y:S01]  /*0cf0*/  FMUL R17, R17, UR5 ;  /* 0x0000000511117c20 */ /* 0x000fe20008400000 */
[----:B0-----:R-:W-:-:S03]  /*0d00*/  FMUL R27, R24, R27 ;  /* 0x0000001b181b7220 */ /* 0x001fc60000400000 */
[----:B------:R-:W-:Y:S01]  /*0d10*/  FFMA.SAT R24, R17, R22, 0.5 ;  /* 0x3f00000011187423 */ /* 0x000fe20000002016 */
[----:B------:R-:W-:-:S03]  /*0d20*/  FMUL R26, R16, R27 ;  /* 0x0000001b101a7220 */ /* 0x000fc60000400000 */
[----:B------:R-:W-:-:S04]  /*0d30*/  FFMA.RM R24, R24, R21, 12582913 ;  /* 0x4b40000118187423 */ /* 0x000fc80000004015 */
[C---:B------:R-:W-:Y:S01]  /*0d40*/  FADD R16, R24.reuse, -12583039 ;  /* 0xcb40007f18107421 */ /* 0x040fe20000000000 */
[----:B------:R-:W-:-:S03]  /*0d50*/  SHF.L.U32 R27, R24, 0x17, RZ ;  /* 0x00000017181b7819 */ /* 0x000fc600000006ff */
[----:B------:R-:W-:-:S04]  /*0d60*/  FFMA R16, R17, 1.4426950216293334961, -R16 ;  /* 0x3fb8aa3b11107823 */ /* 0x000fc80000000810 */
[----:B------:R-:W-:Y:S01]  /*0d70*/  FFMA R28, R17, 1.925963033500011079e-08, R16 ;  /* 0x32a57060111c7823 */ /* 0x000fe20000000010 */
[----:B------:R-:W-:-:S04]  /*0d80*/  VIADDMNMX R16, R23, 0x1, RZ, !PT ;  /* 0x0000000117107846 */ /* 0x000fc800078001ff */
[----:B------:R-:W-:Y:S01]  /*0d90*/  VIMNMX R17, PT, PT, R16, UR11, PT ;  /* 0x0000000b10117c48 */ /* 0x000fe2000bfe0100 */
[----:B------:R-:W-:Y:S01]  /*0da0*/  FFMA R25, R25, R26, R0 ;  /* 0x0000001a19197223 */ /* 0x000fe20000000000 */
[----:B------:R-:W-:Y:S01]  /*0db0*/  FADD R19, R26, R19 ;  /* 0x000000131a137221 */ /* 0x000fe20000000000 */
[----:B------:R-:W-:Y:S01]  /*0dc0*/  UIMAD UR9, UR7, UR7, UR7 ;  /* 0x00000007070972a4 */ /* 0x000fe2000f8e0207 */
[----:B------:R-:W-:Y:S01]  /*0dd0*/  IADD3 R17, PT, PT, R18, R17, RZ ;  /* 0x0000001112117210 */ /* 0x000fe20007ffe0ff */
[----:B------:R-:W0:Y:S04]  /*0de0*/  MUFU.EX2 R28, R28 ;  /* 0x0000001c001c7308 */ /* 0x000e280000000800 */
[----:B------:R-:W-:-:S05]  /*0df0*/  IMAD.WIDE R16, R17, 0x4, R14 ;  /* 0x0000000411107825 */ /* 0x000fca00078e020e */
[----:B------:R1:W2:Y:S01]  /*0e00*/  LDG.E.CONSTANT R24, desc[UR14][R16.64] ;  /* 0x0000000e10187981 */ /* 0x0002a2000c1e9900 */
[----:B------:R-:W-:-:S04]  /*0e10*/  UIADD3 UR9, UPT, UPT, UR13, UR7, UR9 ;  /* 0x000000070d097290 */ /* 0x000fc8000fffe009 */
[----:B------:R-:W-:Y:S01]  /*0e20*/  ULOP3.LUT UR9, URZ, UR9, URZ, 0x33, !UPT ;  /* 0x00000009ff097292 */ /* 0x000fe2000f8e33ff */
[----:B0-----:R-:W-:-:S05]  /*0e30*/  FMUL R27, R27, R28 ;  /* 0x0000001c1b1b7220 */ /* 0x001fca0000400000 */
[----:B-1----:R-:W-:-:S05]  /*0e40*/  I2FP.F32.S32 R17, UR9 ;  /* 0x0000000900117c45 */ /* 0x002fca0008201400 */
[----:B------:R-:W-:Y:S01]  /*0e50*/  FMUL R17, R17, UR5 ;  /* 0x0000000511117c20 */ /* 0x000fe20008400000 */
[----:B--2---:R-:W-:-:S04]  /*0e60*/  FADD R29, R13, -R24 ;  /* 0x800000180d1d7221 */ /* 0x004fc80000000000 */
[----:B------:R-:W-:-:S04]  /*0e70*/  FMUL R29, R29, -R29 ;  /* 0x8000001d1d1d7220 */ /* 0x000fc80000400000 */
[----:B------:R-:W-:-:S04]  /*0e80*/  FMUL R29, R29, R4 ;  /* 0x000000041d1d7220 */ /* 0x000fc80000400000 */
[----:B------:R-:W-:-:S04]  /*0e90*/  FFMA.SAT R0, R29, R22, 0.5 ;  /* 0x3f0000001d007423 */ /* 0x000fc80000002016 */
[----:B------:R-:W-:-:S04]  /*0ea0*/  FFMA.RM R0, R0, R21, 12582913 ;  /* 0x4b40000100007423 */ /* 0x000fc80000004015 */
[----:B------:R-:W-:-:S04]  /*0eb0*/  FADD R26, R0, -12583039 ;  /* 0xcb40007f001a7421 */ /* 0x000fc80000000000 */
[----:B------:R-:W-:-:S04]  /*0ec0*/  FFMA R26, R29, 1.4426950216293334961, -R26 ;  /* 0x3fb8aa3b1d1a7823 */ /* 0x000fc8000000081a */
[----:B------:R-:W-:-:S06]  /*0ed0*/  FFMA R29, R29, 1.925963033500011079e-08, R26 ;  /* 0x32a570601d1d7823 */ /* 0x000fcc000000001a */
[----:B------:R-:W0:Y:S01]  /*0ee0*/  MUFU.EX2 R29, R29 ;  /* 0x0000001d001d7308 */ /* 0x000e220000000800 */
[----:B------:R-:W-:-:S05]  /*0ef0*/  SHF.L.U32 R0, R0, 0x17, RZ ;  /* 0x0000001700007819 */ /* 0x000fca00000006ff */
[----:B0-----:R-:W-:Y:S01]  /*0f00*/  FMUL R26, R0, R29 ;  /* 0x0000001d001a7220 */ /* 0x001fe20000400000 */
[----:B------:R-:W-:-:S04]  /*0f10*/  FFMA.SAT R0, R17, R22, 0.5 ;  /* 0x3f00000011007423 */ /* 0x000fc80000002016 */
[----:B------:R-:W-:-:S04]  /*0f20*/  FFMA.RM R0, R0, R21, 12582913 ;  /* 0x4b40000100007423 */ /* 0x000fc80000004015 */
[----:B------:R-:W-:-:S04]  /*0f30*/  FADD R16, R0, -12583039 ;  /* 0xcb40007f00107421 */ /* 0x000fc80000000000 */
[----:B------:R-:W-:-:S04]  /*0f40*/  FFMA R16, R17, 1.4426950216293334961, -R16 ;  /* 0x3fb8aa3b11107823 */ /* 0x000fc80000000810 */
[----:B------:R-:W-:Y:S01]  /*0f50*/  FFMA R28, R17, 1.925963033500011079e-08, R16 ;  /* 0x32a57060111c7823 */ /* 0x000fe20000000010 */
[----:B------:R-:W-:-:S04]  /*0f60*/  VIADDMNMX R16, R23, 0x2, RZ, !PT ;  /* 0x0000000217107846 */ /* 0x000fc800078001ff */
[----:B------:R-:W-:-:S04]  /*0f70*/  VIMNMX R17, PT, PT, R16, UR11, PT ;  /* 0x0000000b10117c48 */ /* 0x000fc8000bfe0100 */
[----:B------:R-:W-:-:S05]  /*0f80*/  IADD3 R17, PT, PT, R18, R17, RZ ;  /* 0x0000001112117210 */ /* 0x000fca0007ffe0ff */
[----:B------:R-:W-:-:S06]  /*0f90*/  IMAD.WIDE R16, R17, 0x4, R14 ;  /* 0x0000000411107825 */ /* 0x000fcc00078e020e */
[----:B------:R0:W2:Y:S02]  /*0fa0*/  LDG.E.CONSTANT R16, desc[UR14][R16.64] ;  /* 0x0000000e10107981 */ /* 0x0000a4000c1e9900 */
[----:B0-----:R-:W-:-:S04]  /*0fb0*/  VIADDMNMX R17, R23, 0x3, RZ, !PT ;  /* 0x0000000317117846 */ /* 0x001fc800078001ff */
[----:B------:R-:W-:-:S04]  /*0fc0*/  VIMNMX R17, PT, PT, R17, UR11, PT ;  /* 0x0000000b11117c48 */ /* 0x000fc8000bfe0100 */
[----:B------:R-:W-:-:S05]  /*0fd0*/  IADD3 R17, PT, PT, R18, R17, RZ ;  /* 0x0000001112117210 */ /* 0x000fca0007ffe0ff */
[----:B------:R-:W-:-:S06]  /*0fe0*/  IMAD.WIDE R14, R17, 0x4, R14 ;  /* 0x00000004110e7825 */ /* 0x000fcc00078e020e */
[----:B------:R0:W3:Y:S01]  /*0ff0*/  LDG.E.CONSTANT R14, desc[UR14][R14.64] ;  /* 0x0000000e0e0e7981 */ /* 0x0000e2000c1e9900 */
[----:B------:R-:W-:Y:S02]  /*1000*/  FMUL R26, R27, R26 ;  /* 0x0000001a1b1a7220 */ /* 0x000fe40000400000 */
[----:B------:R-:W1:Y:S01]  /*1010*/  MUFU.EX2 R27, R28 ;  /* 0x0000001c001b7308 */ /* 0x000e620000000800 */
[----:B------:R-:W-:Y:S01]  /*1020*/  SHF.L.U32 R0, R0, 0x17, RZ ;  /* 0x0000001700007819 */ /* 0x000fe200000006ff */
[----:B------:R-:W-:-:S04]  /*1030*/  FFMA R25, R24, R26, R25 ;  /* 0x0000001a18197223 */ /* 0x000fc80000000019 */
[----:B-1----:R-:W-:Y:S01]  /*1040*/  FMUL R0, R0, R27 ;  /* 0x0000001b00007220 */ /* 0x002fe20000400000 */
[----:B------:R-:W-:Y:S01]  /*1050*/  UIADD3 UR9, UPT, UPT, UR7, 0x2, URZ ;  /* 0x0000000207097890 */ /* 0x000fe2000fffe0ff */
[----:B------:R-:W-:-:S03]  /*1060*/  FADD R19, R19, R26 ;  /* 0x0000001a13137221 */ /* 0x000fc60000000000 */
[----:B------:R-:W-:-:S04]  /*1070*/  UIMAD UR9, UR9, UR9, UR13 ;  /* 0x00000009090972a4 */ /* 0x000fc8000f8e020d */
[----:B------:R-:W-:Y:S01]  /*1080*/  UIADD3 UR9, UPT, UPT, -UR9, URZ, URZ ;  /* 0x000000ff09097290 */ /* 0x000fe2000fffe1ff */
[----:B------:R-:W-:-:S04]  /*1090*/  IADD3 R20, PT, PT, R20, 0x4, RZ ;  /* 0x0000000414147810 */ /* 0x000fc80007ffe0ff */
[----:B------:R-:W-:Y:S01]  /*10a0*/  ISETP.NE.AND P1, PT, R20, RZ, PT ;  /* 0x000000ff1400720c */ /* 0x000fe20003f25270 */
[----:B------:R-:W-:Y:S02]  /*10b0*/  UIADD3 UR8, UPT, UPT, UR8, -0x4, URZ ;  /* 0xfffffffc08087890 */ /* 0x000fe4000fffe0ff */
[----:B------:R-:W-:Y:S01]  /*10c0*/  UIADD3 UR7, UPT, UPT, UR7, 0x4, URZ ;  /* 0x0000000407077890 */ /* 0x000fe2000fffe0ff */
[----:B------:R-:W-:Y:S01]  /*10d0*/  IADD3 R23, PT, PT, R23, 0x4, RZ ;  /* 0x0000000417177810 */ /* 0x000fe20007ffe0ff */
[----:B--2---:R-:W-:-:S04]  /*10e0*/  FADD R27, R13, -R16 ;  /* 0x800000100d1b7221 */ /* 0x004fc80000000000 */
[----:B------:R-:W-:-:S04]  /*10f0*/  FMUL R27, R27, -R27 ;  /* 0x8000001b1b1b7220 */ /* 0x000fc80000400000 */
[----:B------:R-:W-:-:S04]  /*1100*/  FMUL R27, R27, R4 ;  /* 0x000000041b1b7220 */ /* 0x000fc80000400000 */
[----:B------:R-:W-:-:S04]  /*1110*/  FFMA.SAT R24, R27, R22, 0.5 ;  /* 0x3f0000001b187423 */ /* 0x000fc80000002016 */
[----:B------:R-:W-:-:S04]  /*1120*/  FFMA.RM R24, R24, R21, 12582913 ;  /* 0x4b40000118187423 */ /* 0x000fc80000004015 */
[----:B------:R-:W-:-:S04]  /*1130*/  FADD R26, R24, -12583039 ;  /* 0xcb40007f181a7421 */ /* 0x000fc80000000000 */
[----:B------:R-:W-:-:S04]  /*1140*/  FFMA R26, R27, 1.4426950216293334961, -R26 ;  /* 0x3fb8aa3b1b1a7823 */ /* 0x000fc8000000081a */
[----:B------:R-:W-:Y:S01]  /*1150*/  FFMA R27, R27, 1.925963033500011079e-08, R26 ;  /* 0x32a570601b1b7823 */ /* 0x000fe2000000001a */
[----:B------:R-:W-:-:S05]  /*1160*/  I2FP.F32.S32 R26, UR9 ;  /* 0x00000009001a7c45 */ /* 0x000fca0008201400 */
[----:B------:R-:W-:-:S04]  /*1170*/  FMUL R26, R26, UR5 ;  /* 0x000000051a1a7c20 */ /* 0x000fc80008400000 */
[----:B------:R-:W-:-:S04]  /*1180*/  FFMA.SAT R17, R26, R22, 0.5 ;  /* 0x3f0000001a117423 */ /* 0x000fc80000002016 */
[----:B------:R-:W-:-:S04]  /*1190*/  FFMA.RM R17, R17, R21, 12582913 ;  /* 0x4b40000111117423 */ /* 0x000fc80000004015 */
[----:B0-----:R-:W-:-:S04]  /*11a0*/  FADD R15, R17, -12583039 ;  /* 0xcb40007f110f7421 */ /* 0x001fc80000000000 */
[----:B------:R-:W-:-:S04]  /*11b0*/  FFMA R15, R26, 1.4426950216293334961, -R15 ;  /* 0x3fb8aa3b1a0f7823 */ /* 0x000fc8000000080f */
[----:B------:R-:W-:Y:S01]  /*11c0*/  FFMA R26, R26, 1.925963033500011079e-08, R15 ;  /* 0x32a570601a1a7823 */ /* 0x000fe2000000000f */
[----:B---3--:R-:W-:-:S04]  /*11d0*/  FADD R15, R13, -R14 ;  /* 0x8000000e0d0f7221 */ /* 0x008fc80000000000 */
[----:B------:R-:W-:-:S04]  /*11e0*/  FMUL R15, R15, -R15 ;  /* 0x8000000f0f0f7220 */ /* 0x000fc80000400000 */
[----:B------:R-:W-:-:S04]  /*11f0*/  FMUL R15, R15, R4 ;  /* 0x000000040f0f7220 */ /* 0x000fc80000400000 */
[----:B------:R-:W-:-:S04]  /*1200*/  FFMA.SAT R22, R15, R22, 0.5 ;  /* 0x3f0000000f167423 */ /* 0x000fc80000002016 */
[----:B------:R-:W-:-:S04]  /*1210*/  FFMA.RM R21, R22, R21, 12582913 ;  /* 0x4b40000116157423 */ /* 0x000fc80000004015 */
[----:B------:R-:W-:-:S04]  /*1220*/  FADD R22, R21, -12583039 ;  /* 0xcb40007f15167421 */ /* 0x000fc80000000000 */
[C---:B------:R-:W-:Y:S01]  /*1230*/  FFMA R22, R15.reuse, 1.4426950216293334961, -R22 ;  /* 0x3fb8aa3b0f167823 */ /* 0x040fe20000000816 */
[----:B------:R-:W0:Y:S03]  /*1240*/  MUFU.EX2 R28, R27 ;  /* 0x0000001b001c7308 */ /* 0x000e260000000800 */
[----:B------:R-:W-:-:S05]  /*1250*/  FFMA R22, R15, 1.925963033500011079e-08, R22 ;  /* 0x32a570600f167823 */ /* 0x000fca0000000016 */
[----:B------:R-:W1:Y:S08]  /*1260*/  MUFU.EX2 R26, R26 ;  /* 0x0000001a001a7308 */ /* 0x000e700000000800 */
[----:B------:R-:W2:Y:S01]  /*1270*/  MUFU.EX2 R22, R22 ;  /* 0x0000001600167308 */ /* 0x000ea20000000800 */
[----:B------:R-:W-:Y:S01]  /*1280*/  SHF.L.U32 R29, R24, 0x17, RZ ;  /* 0x00000017181d7819 */ /* 0x000fe200000006ff */
[----:B------:R-:W-:Y:S01]  /*1290*/  IMAD.SHL.U32 R17, R17, 0x800000, RZ ;  /* 0x0080000011117824 */ /* 0x000fe200078e00ff */
[----:B------:R-:W-:-:S03]  /*12a0*/  SHF.L.U32 R21, R21, 0x17, RZ ;  /* 0x0000001715157819 */ /* 0x000fc600000006ff */
[----:B0-----:R-:W-:Y:S01]  /*12b0*/  FMUL R29, R29, R28 ;  /* 0x0000001c1d1d7220 */ /* 0x001fe20000400000 */
[----:B-1----:R-:W-:-:S03]  /*12c0*/  FMUL R17, R17, R26 ;  /* 0x0000001a11117220 */ /* 0x002fc60000400000 */
[----:B------:R-:W-:Y:S01]  /*12d0*/  FMUL R0, R0, R29 ;  /* 0x0000001d00007220 */ /* 0x000fe20000400000 */
[----:B--2---:R-:W-:-:S03]  /*12e0*/  FMUL R24, R21, R22 ;  /* 0x0000001615187220 */ /* 0x004fc60000400000 */
[----:B------:R-:W-:Y:S01]  /*12f0*/  FFMA R25, R16, R0, R25 ;  /* 0x0000000010197223 */ /* 0x000fe20000000019 */
[----:B------:R-:W-:Y:S01]  /*1300*/  FADD R19, R19, R0 ;  /* 0x0000000013137221 */ /* 0x000fe20000000000 */
[----:B------:R-:W-:-:S04]  /*1310*/  FMUL R24, R17, R24 ;  /* 0x0000001811187220 */ /* 0x000fc80000400000 */
[----:B------:R-:W-:Y:S01]  /*1320*/  FFMA R0, R14, R24, R25 ;  /* 0x000000180e007223 */ /* 0x000fe20000000019 */
[----:B------:R-:W-:Y:S01]  /*1330*/  FADD R19, R19, R24 ;  /* 0x0000001813137221 */ /* 0x000fe20000000000 */
[----:B------:R-:W-:Y:S06]  /*1340*/  @P1 BRA `(.L_x_12) ;  /* 0xfffffff400e01947 */ /* 0x000fec000383ffff */
[----:B------:R-:W-:-:S12]  /*1350*/  UIADD3 UR7, UPT, UPT, UR7, -0x1, URZ ;  /* 0xffffffff07077890 */ /* 0x000fd8000fffe0ff */
.L_x_11:
[----:B------:R-:W-:-:S13]  /*1360*/  ISETP.NE.AND P1, PT, R9, RZ, PT ;  /* 0x000000ff0900720c */ /* 0x000fda0003f25270 */
[----:B------:R-:W-:Y:S05]  /*1370*/  @!P1 BRA `(.L_x_13) ;  /* 0x0000000400a89947 */ /* 0x000fea0003800000 */
[----:B------:R-:W-:Y:S02]  /*1380*/  ISETP.NE.AND P2, PT, R9, 0x1, PT ;  /* 0x000000010900780c */ /* 0x000fe40003f45270 */
[----:B------:R-:W-:-:S11]  /*1390*/  LOP3.LUT P1, RZ, R7, 0x1, RZ, 0xc0, !PT ;  /* 0x0000000107ff7812 */ /* 0x000fd6000782c0ff */
[----:B------:R-:W-:Y:S05]  /*13a0*/  @!P2 BRA `(.L_x_14) ;  /* 0x000000040010a947 */ /* 0x000fea0003800000 */
[----:B------:R-:W0:Y:S01]  /*13b0*/  LDC.64 R14, c[0x0][0x380] ;  /* 0x0000e000ff0e7b82 */ /* 0x000e220000000a00 */
[----:B------:R-:W-:-:S04]  /*13c0*/  IADD3 R20, PT, PT, R3, UR7, RZ ;  /* 0x0000000703147c10 */ /* 0x000fc8000fffe0ff */
[----:B------:R-:W-:-:S04]  /*13d0*/  VIMNMX R16, PT, PT, RZ, R20, !PT ;  /* 0x00000014ff107248 */ /* 0x000fc80007fe0100 */
[----:B------:R-:W-:-:S04]  /*13e0*/  VIMNMX R17, PT, PT, R16, UR11, PT ;  /* 0x0000000b10117c48 */ /* 0x000fc8000bfe0100 */
[----:B------:R-:W-:-:S05]  /*13f0*/  IADD3 R17, PT, PT, R18, R17, RZ ;  /* 0x0000001112117210 */ /* 0x000fca0007ffe0ff */
[----:B0-----:R-:W-:-:S06]  /*1400*/  IMAD.WIDE R16, R17, 0x4, R14 ;  /* 0x0000000411107825 */ /* 0x001fcc00078e020e */
[----:B------:R0:W2:Y:S01]  /*1410*/  LDG.E.CONSTANT R17, desc[UR14][R16.64] ;  /* 0x0000000e10117981 */ /* 0x0000a2000c1e9900 */
[----:B------:R-:W-:-:S04]  /*1420*/  VIADDMNMX R20, R20, 0x1, RZ, !PT ;  /* 0x0000000114147846 */ /* 0x000fc800078001ff */
[----:B------:R-:W-:-:S04]  /*1430*/  VIMNMX R21, PT, PT, R20, UR11, PT ;  /* 0x0000000b14157c48 */ /* 0x000fc8000bfe0100 */
[----:B------:R-:W-:-:S05]  /*1440*/  IADD3 R21, PT, PT, R18, R21, RZ ;  /* 0x0000001512157210 */ /* 0x000fca0007ffe0ff */
[----:B------:R-:W-:-:S06]  /*1450*/  IMAD.WIDE R14, R21, 0x4, R14 ;  /* 0x00000004150e7825 */ /* 0x000fcc00078e020e */
[----:B------:R1:W3:Y:S01]  /*1460*/  LDG.E.CONSTANT R14, desc[UR14][R14.64] ;  /* 0x0000000e0e0e7981 */ /* 0x0002e2000c1e9900 */
[----:B------:R-:W-:Y:S01]  /*1470*/  UIMAD UR8, UR7, UR7, UR13 ;  /* 0x00000007070872a4 */ /* 0x000fe2000f8e020d */
[----:B------:R-:W-:Y:S01]  /*1480*/  HFMA2 R22, -RZ, RZ, 0.96630859375, -0.0022525787353515625 ;  /* 0x3bbb989dff167431 */ /* 0x000fe200000001ff */
[----:B------:R-:W-:Y:S02]  /*1490*/  MOV R23, 0x437c0000 ;  /* 0x437c000000177802 */ /* 0x000fe40000000f00 */
[----:B------:R-:W-:Y:S02]  /*14a0*/  UIADD3 UR9, UPT, UPT, -UR8, URZ, URZ ;  /* 0x000000ff08097290 */ /* 0x000fe4000fffe1ff */
[----:B------:R-:W-:-:S04]  /*14b0*/  ULOP3.LUT UR8, URZ, UR7, URZ, 0x33, !UPT ;  /* 0x00000007ff087292 */ /* 0x000fc8000f8e33ff */
[----:B------:R-:W-:Y:S01]  /*14c0*/  I2FP.F32.S32 R21, UR9 ;  /* 0x0000000900157c45 */ /* 0x000fe20008201400 */
[----:B------:R-:W-:Y:S02]  /*14d0*/  UIMAD UR8, UR7, UR8, UR8 ;  /* 0x00000008070872a4 */ /* 0x000fe4000f8e0208 */
[----:B------:R-:W-:Y:S02]  /*14e0*/  UIADD3 UR7, UPT, UPT, UR7, 0x2, URZ ;  /* 0x0000000207077890 */ /* 0x000fe4000fffe0ff */
[----:B------:R-:W-:Y:S01]  /*14f0*/  FMUL R21, R21, UR5 ;  /* 0x0000000515157c20 */ /* 0x000fe20008400000 */
[----:B------:R-:W-:-:S03]  /*1500*/  UIADD3 UR8, UPT, UPT, -UR13, UR8, URZ ;  /* 0x000000080d087290 */ /* 0x000fc6000fffe1ff */
[----:B0-----:R-:W-:-:S03]  /*1510*/  FFMA.SAT R16, R21, R22, 0.5 ;  /* 0x3f00000015107423 */ /* 0x001fc60000002016 */
[----:B------:R-:W-:Y:S01]  /*1520*/  I2FP.F32.S32 R27, UR8 ;  /* 0x00000008001b7c45 */ /* 0x000fe20008201400 */
[----:B-1----:R-:W-:-:S04]  /*1530*/  FFMA.RM R15, R16, R23, 12582913 ;  /* 0x4b400001100f7423 */ /* 0x002fc80000004017 */
[----:B------:R-:W-:Y:S01]  /*1540*/  FADD R16, R15, -12583039 ;  /* 0xcb40007f0f107421 */ /* 0x000fe20000000000 */
[----:B------:R-:W-:Y:S01]  /*1550*/  FMUL R27, R27, UR5 ;  /* 0x000000051b1b7c20 */ /* 0x000fe20008400000 */
[----:B------:R-:W-:Y:S02]  /*1560*/  SHF.L.U32 R15, R15, 0x17, RZ ;  /* 0x000000170f0f7819 */ /* 0x000fe400000006ff */
[----:B------:R-:W-:Y:S01]  /*1570*/  FFMA R24, R21, 1.4426950216293334961, -R16 ;  /* 0x3fb8aa3b15187823 */ /* 0x000fe20000000810 */
[----:B------:R-:W-:-:S03]  /*1580*/  FFMA.SAT R28, R27, R22, 0.5 ;  /* 0x3f0000001b1c7423 */ /* 0x000fc60000002016 */
[----:B------:R-:W-:-:S06]  /*1590*/  FFMA R24, R21, 1.925963033500011079e-08, R24 ;  /* 0x32a5706015187823 */ /* 0x000fcc0000000018 */
[----:B------:R-:W0:Y:S02]  /*15a0*/  MUFU.EX2 R24, R24 ;  /* 0x0000001800187308 */ /* 0x000e240000000800 */
        /* <DEDUP_REMOVED lines=8> */
[----:B------:R-:W-:Y:S01]  /*1630*/  FFMA R26, R25, 1.4426950216293334961, -R20 ;  /* 0x3fb8aa3b191a7823 */ /* 0x000fe20000000814 */
[----:B------:R-:W-:-:S03]  /*1640*/  FFMA.RM R20, R28, R23, 12582913 ;  /* 0x4b4000011c147423 */ /* 0x000fc60000004017 */
[----:B------:R-:W-:Y:S01]  /*1650*/  FFMA R21, R25, 1.925963033500011079e-08, R26 ;  /* 0x32a5706019157823 */ /* 0x000fe2000000001a */
[----:B---3--:R-:W-:Y:S01]  /*1660*/  FADD R25, R13, -R14 ;  /* 0x8000000e0d197221 */ /* 0x008fe20000000000 */
[C---:B------:R-:W-:Y:S01]  /*1670*/  FADD R26, R20.reuse, -12583039 ;  /* 0xcb40007f141a7421 */ /* 0x040fe20000000000 */
[----:B------:R-:W-:Y:S02]  /*1680*/  SHF.L.U32 R29, R20, 0x17, RZ ;  /* 0x00000017141d7819 */ /* 0x000fe400000006ff */
[----:B------:R-:W-:Y:S01]  /*1690*/  FMUL R25, R25, -R25 ;  /* 0x8000001919197220 */ /* 0x000fe20000400000 */
[----:B------:R-:W-:Y:S01]  /*16a0*/  FFMA R26, R27, 1.4426950216293334961, -R26 ;  /* 0x3fb8aa3b1b1a7823 */ /* 0x000fe2000000081a */
[----:B------:R-:W0:Y:S02]  /*16b0*/  MUFU.EX2 R21, R21 ;  /* 0x0000001500157308 */ /* 0x000e240000000800 */
[----:B------:R-:W-:Y:S01]  /*16c0*/  FMUL R25, R25, R4 ;  /* 0x0000000419197220 */ /* 0x000fe20000400000 */
[----:B------:R-:W-:-:S03]  /*16d0*/  FFMA R27, R27, 1.925963033500011079e-08, R26 ;  /* 0x32a570601b1b7823 */ /* 0x000fc6000000001a */
[----:B------:R-:W-:-:S04]  /*16e0*/  FFMA.SAT R22, R25, R22, 0.5 ;  /* 0x3f00000019167423 */ /* 0x000fc80000002016 */
[----:B------:R-:W-:Y:S02]  /*16f0*/  FFMA.RM R23, R22, R23, 12582913 ;  /* 0x4b40000116177423 */ /* 0x000fe40000004017 */
[----:B------:R-:W1:Y:S02]  /*1700*/  MUFU.EX2 R22, R27 ;  /* 0x0000001b00167308 */ /* 0x000e640000000800 */
[C---:B------:R-:W-:Y:S01]  /*1710*/  FADD R26, R23.reuse, -12583039 ;  /* 0xcb40007f171a7421 */ /* 0x040fe20000000000 */
[----:B------:R-:W-:Y:S01]  /*1720*/  SHF.L.U32 R20, R23, 0x17, RZ ;  /* 0x0000001717147819 */ /* 0x000fe200000006ff */
[----:B0-----:R-:W-:Y:S02]  /*1730*/  FMUL R16, R16, R21 ;  /* 0x0000001510107220 */ /* 0x001fe40000400000 */
[----:B------:R-:W-:Y:S02]  /*1740*/  FFMA R26, R25, 1.4426950216293334961, -R26 ;  /* 0x3fb8aa3b191a7823 */ /* 0x000fe4000000081a */
[----:B------:R-:W-:-:S02]  /*1750*/  FMUL R16, R15, R16 ;  /* 0x000000100f107220 */ /* 0x000fc40000400000 */
[----:B------:R-:W-:Y:S02]  /*1760*/  FFMA R25, R25, 1.925963033500011079e-08, R26 ;  /* 0x32a5706019197823 */ /* 0x000fe4000000001a */
[----:B------:R-:W-:Y:S01]  /*1770*/  FFMA R17, R17, R16, R0 ;  /* 0x0000001011117223 */ /* 0x000fe20000000000 */
[----:B------:R-:W-:-:S03]  /*1780*/  FADD R19, R19, R16 ;  /* 0x0000001013137221 */ /* 0x000fc60000000000 */
[----:B------:R-:W0:Y:S01]  /*1790*/  MUFU.EX2 R25, R25 ;  /* 0x0000001900197308 */ /* 0x000e220000000800 */
[----:B-1----:R-:W-:Y:S01]  /*17a0*/  FMUL R22, R29, R22 ;  /* 0x000000161d167220 */ /* 0x002fe20000400000 */
[----:B0-----:R-:W-:-:S04]  /*17b0*/  FMUL R23, R20, R25 ;  /* 0x0000001914177220 */ /* 0x001fc80000400000 */
[----:B------:R-:W-:-:S04]  /*17c0*/  FMUL R22, R22, R23 ;  /* 0x0000001716167220 */ /* 0x000fc80000400000 */
[----:B------:R-:W-:Y:S01]  /*17d0*/  FFMA R0, R14, R22, R17 ;  /* 0x000000160e007223 */ /* 0x000fe20000000011 */
[----:B------:R-:W-:-:S07]  /*17e0*/  FADD R19, R19, R22 ;  /* 0x0000001613137221 */ /* 0x000fce0000000000 */
.L_x_14:
[----:B------:R-:W-:Y:S05]  /*17f0*/  @P1 BRA `(.L_x_13) ;  /* 0x0000000000881947 */ /* 0x000fea0003800000 */
[----:B------:R-:W0:Y:S01]  /*1800*/  LDC.64 R14, c[0x0][0x380] ;  /* 0x0000e000ff0e7b82 */ /* 0x000e220000000a00 */
[----:B------:R-:W-:-:S04]  /*1810*/  VIADDMNMX R16, R3, UR7, RZ, !PT ;  /* 0x0000000703107c46 */ /* 0x000fc8000f8001ff */
[----:B------:R-:W-:-:S04]  /*1820*/  VIMNMX R17, PT, PT, R16, UR11, PT ;  /* 0x0000000b10117c48 */ /* 0x000fc8000bfe0100 */
[----:B------:R-:W-:-:S05]  /*1830*/  IADD3 R17, PT, PT, R18, R17, RZ ;  /* 0x0000001112117210 */ /* 0x000fca0007ffe0ff */
[----:B0-----:R-:W-:-:S06]  /*1840*/  IMAD.WIDE R14, R17, 0x4, R14 ;  /* 0x00000004110e7825 */ /* 0x001fcc00078e020e */
[----:B------:R0:W2:Y:S01]  /*1850*/  LDG.E.CONSTANT R15, desc[UR14][R14.64] ;  /* 0x0000000e0e0f7981 */ /* 0x0000a2000c1e9900 */
[----:B------:R-:W-:Y:S01]  /*1860*/  UIMAD UR7, UR7, UR7, UR13 ;  /* 0x00000007070772a4 */ /* 0x000fe2000f8e020d */
[----:B------:R-:W-:Y:S01]  /*1870*/  HFMA2 R20, -RZ, RZ, 0.96630859375, -0.0022525787353515625 ;  /* 0x3bbb989dff147431 */ /* 0x000fe200000001ff */
[----:B------:R-:W-:Y:S02]  /*1880*/  MOV R23, 0x437c0000 ;  /* 0x437c000000177802 */ /* 0x000fe40000000f00 */
[----:B------:R-:W-:-:S06]  /*1890*/  UIADD3 UR7, UPT, UPT, -UR7, URZ, URZ ;  /* 0x000000ff07077290 */ /* 0x000fcc000fffe1ff */
[----:B------:R-:W-:-:S05]  /*18a0*/  I2FP.F32.S32 R16, UR7 ;  /* 0x0000000700107c45 */ /* 0x000fca0008201400 */
[----:B------:R-:W-:-:S04]  /*18b0*/  FMUL R17, R16, UR5 ;  /* 0x0000000510117c20 */ /* 0x000fc80008400000 */
[----:B------:R-:W-:-:S04]  /*18c0*/  FFMA.SAT R16, R17, R20, 0.5 ;  /* 0x3f00000011107423 */ /* 0x000fc80000002014 */
[----:B------:R-:W-:-:S04]  /*18d0*/  FFMA.RM R16, R16, R23, 12582913 ;  /* 0x4b40000110107423 */ /* 0x000fc80000004017 */
[C---:B0-----:R-:W-:Y:S01]  /*18e0*/  FADD R14, R16.reuse, -12583039 ;  /* 0xcb40007f100e7421 */ /* 0x041fe20000000000 */
[----:B------:R-:W-:-:S03]  /*18f0*/  SHF.L.U32 R16, R16, 0x17, RZ ;  /* 0x0000001710107819 */ /* 0x000fc600000006ff */
[----:B------:R-:W-:-:S04]  /*1900*/  FFMA R14, R17, 1.4426950216293334961, -R14 ;  /* 0x3fb8aa3b110e7823 */ /* 0x000fc8000000080e */
[----:B------:R-:W-:-:S04]  /*1910*/  FFMA R14, R17, 1.925963033500011079e-08, R14 ;  /* 0x32a57060110e7823 */ /* 0x000fc8000000000e */
        /* <DEDUP_REMOVED lines=10> */
[----:B------:R-:W-:-:S04]  /*19c0*/  FFMA R20, R21, 1.925963033500011079e-08, R20 ;  /* 0x32a5706015147823 */ /* 0x000fc80000000014 */
[----:B------:R-:W0:Y:S02]  /*19d0*/  MUFU.EX2 R21, R20 ;  /* 0x0000001400157308 */ /* 0x000e240000000800 */
[----:B0-----:R-:W-:-:S04]  /*19e0*/  FMUL R21, R18, R21 ;  /* 0x0000001512157220 */ /* 0x001fc80000400000 */
[----:B------:R-:W-:-:S04]  /*19f0*/  FMUL R16, R16, R21 ;  /* 0x0000001510107220 */ /* 0x000fc80000400000 */
[----:B------:R-:W-:Y:S01]  /*1a00*/  FFMA R0, R15, R16, R0 ;  /* 0x000000100f007223 */ /* 0x000fe20000000000 */
[----:B------:R-:W-:-:S07]  /*1a10*/  FADD R19, R19, R16 ;  /* 0x0000001013137221 */ /* 0x000fce0000000000 */
.L_x_13:
[----:B------:R-:W-:Y:S05]  /*1a20*/  @P0 BRA `(.L_x_15) ;  /* 0xffffffec00ec0947 */ /* 0x000fea000383ffff */
[----:B------:R-:W0:Y:S01]  /*1a30*/  MUFU.RCP R12, R19 ;  /* 0x00000013000c7308 */ /* 0x000e220000001000 */
[----:B------:R-:W-:Y:S07]  /*1a40*/  BSSY.RECONVERGENT B0, `(.L_x_16) ;  /* 0x000000b000007945 */ /* 0x000fee0003800200 */
[----:B------:R-:W1:Y:S01]  /*1a50*/  FCHK P0, R0, R19 ;  /* 0x0000001300007302 */ /* 0x000e620000000000 */
[----:B0----5:R-:W-:-:S04]  /*1a60*/  FFMA R13, -R19, R12, 1 ;  /* 0x3f800000130d7423 */ /* 0x021fc8000000010c */
[----:B------:R-:W-:-:S04]  /*1a70*/  FFMA R13, R12, R13, R12 ;  /* 0x0000000d0c0d7223 */ /* 0x000fc8000000000c */
[----:B------:R-:W-:-:S04]  /*1a80*/  FFMA R12, R0, R13, RZ ;  /* 0x0000000d000c7223 */ /* 0x000fc800000000ff */
[----:B------:R-:W-:-:S04]  /*1a90*/  FFMA R14, -R19, R12, R0 ;  /* 0x0000000c130e7223 */ /* 0x000fc80000000100 */
[----:B------:R-:W-:Y:S01]  /*1aa0*/  FFMA R15, R13, R14, R12 ;  /* 0x0000000e0d0f7223 */ /* 0x000fe2000000000c */
[----:B-1----:R-:W-:Y:S06]  /*1ab0*/  @!P0 BRA `(.L_x_17) ;  /* 0x00000000000c8947 */ /* 0x002fec0003800000 */
[----:B------:R-:W-:-:S07]  /*1ac0*/  MOV R12, 0x1ae0 ;  /* 0x00001ae0000c7802 */ /* 0x000fce0000000f00 */
[----:B------:R-:W-:Y:S05]  /*1ad0*/  CALL.REL.NOINC `($__internal_1_$__cuda_sm3x_div_rn_noftz_f32_slowpath) ;  /* 0x0000000000f87944 */ /* 0x000fea0003c00000 */
[----:B------:R-:W-:-:S07]  /*1ae0*/  MOV R15, R0 ;  /* 0x00000000000f7202 */ /* 0x000fce0000000f00 */
.L_x_17:
[----:B------:R-:W-:Y:S05]  /*1af0*/  BSYNC.RECONVERGENT B0 ;  /* 0x0000000000007941 */ /* 0x000fea0003800200 */
.L_x_16:
[----:B------:R-:W0:Y:S02]  /*1b00*/  LDC.64 R12, c[0x0][0x388] ;  /* 0x0000e200ff0c7b82 */ /* 0x000e240000000a00 */
[----:B0-----:R-:W-:-:S05]  /*1b10*/  IMAD.WIDE R12, R11, 0x4, R12 ;  /* 0x000000040b0c7825 */ /* 0x001fca00078e020c */
[----:B------:R0:W-:Y:S01]  /*1b20*/  STG.E desc[UR14][R12.64], R15 ;  /* 0x0000000f0c007986 */ /* 0x0001e2000c10190e */
[----:B------:R-:W-:Y:S05]  /*1b30*/  BRA.U UP0, `(.L_x_18) ;  /* 0xffffffed007c7547 */ /* 0x000fea000b83ffff */
[----:B------:R-:W-:Y:S05]  /*1b40*/  EXIT ;  /* 0x000000000000794d */ /* 0x000fea0003800000 */
        .weak           $__internal_0_$__cuda_sm20_rcp_rn_f32_slowpath
        .type           $__internal_0_$__cuda_sm20_rcp_rn_f32_slowpath,@function
        .size           $__internal_0_$__cuda_sm20_rcp_rn_f32_slowpath,($__internal_1_$__cuda_sm3x_div_rn_noftz_f32_slowpath - $__internal_0_$__cuda_sm20_rcp_rn_f32_slowpath)
$__internal_0_$__cuda_sm20_rcp_rn_f32_slowpath:
[----:B------:R-:W-:-:S04]  /*1b50*/  SHF.L.U32 R5, R0, 0x1, RZ ;  /* 0x0000000100057819 */ /* 0x000fc800000006ff */
[----:B------:R-:W-:-:S04]  /*1b60*/  SHF.R.U32.HI R10, RZ, 0x18, R5 ;  /* 0x00000018ff0a7819 */ /* 0x000fc80000011605 */
[----:B------:R-:W-:-:S13]  /*1b70*/  ISETP.NE.U32.AND P0, PT, R10, RZ, PT ;  /* 0x000000ff0a00720c */ /* 0x000fda0003f05070 */
[----:B------:R-:W-:Y:S05]  /*1b80*/  @P0 BRA `(.L_x_19) ;  /* 0x0000000000340947 */ /* 0x000fea0003800000 */
[----:B------:R-:W-:-:S04]  /*1b90*/  SHF.L.U32 R5, R0, 0x1, RZ ;  /* 0x0000000100057819 */ /* 0x000fc800000006ff */
[----:B------:R-:W-:-:S13]  /*1ba0*/  ISETP.NE.AND P0, PT, R5, RZ, PT ;  /* 0x000000ff0500720c */ /* 0x000fda0003f05270 */
[----:B------:R-:W0:Y:S02]  /*1bb0*/  @!P0 MUFU.RCP R5, R0 ;  /* 0x0000000000058308 */ /* 0x000e240000001000 */
[----:B0-----:R-:W-:Y:S01]  /*1bc0*/  @!P0 R2UR UR4, R5 ;  /* 0x00000000050482ca */ /* 0x001fe200000e0000 */
[----:B------:R-:W-:-:S14]  /*1bd0*/  @!P0 BRA `(.L_x_20) ;  /* 0x0000000000b08947 */ /* 0x000fdc0003800000 */
[----:B------:R-:W-:-:S04]  /*1be0*/  FFMA R5, R0, 1.84467440737095516160e+19, RZ ;  /* 0x5f80000000057823 */ /* 0x000fc800000000ff */
[----:B------:R-:W0:Y:S02]  /*1bf0*/  MUFU.RCP R0, R5 ;  /* 0x0000000500007308 */ /* 0x000e240000001000 */
[----:B0-----:R-:W-:-:S04]  /*1c00*/  FFMA R6, R5, R0, -1 ;  /* 0xbf80000005067423 */ /* 0x001fc80000000000 */
[----:B------:R-:W-:-:S04]  /*1c10*/  FADD.FTZ R7, -R6, -RZ ;  /* 0x800000ff06077221 */ /* 0x000fc80000010100 */
[----:B------:R-:W-:-:S04]  /*1c20*/  FFMA R0, R0, R7, R0 ;  /* 0x0000000700007223 */ /* 0x000fc80000000000 */
[----:B------:R-:W-:-:S05]  /*1c30*/  FFMA R0, R0, 1.84467440737095516160e+19, RZ ;  /* 0x5f80000000007823 */ /* 0x000fca00000000ff */
[----:B------:R-:W-:Y:S01]  /*1c40*/  R2UR UR4, R0 ;  /* 0x00000000000472ca */ /* 0x000fe200000e0000 */
[----:B------:R-:W-:-:S14]  /*1c50*/  BRA `(.L_x_20) ;  /* 0x0000000000907947 */ /* 0x000fdc0003800000 */
.L_x_19:
[----:B------:R-:W-:-:S04]  /*1c60*/  IADD3 R12, PT, PT, R10, -0xfd, RZ ;  /* 0xffffff030a0c7810 */ /* 0x000fc80007ffe0ff */
[----:B------:R-:W-:-:S13]  /*1c70*/  ISETP.GT.U32.AND P0, PT, R12, 0x1, PT ;  /* 0x000000010c00780c */ /* 0x000fda0003f04070 */
[----:B------:R-:W-:Y:S05]  /*1c80*/  @P0 BRA `(.L_x_21) ;  /* 0x00000000007c0947 */ /* 0x000fea0003800000 */
[----:B------:R-:W-:Y:S01]  /*1c90*/  LOP3.LUT R5, R0, 0x7fffff, RZ, 0xc0, !PT ;  /* 0x007fffff00057812 */ /* 0x000fe200078ec0ff */
[----:B------:R-:W-:-:S03]  /*1ca0*/  IMAD.MOV.U32 R9, RZ, RZ, 0x3 ;  /* 0x00000003ff097424 */ /* 0x000fc600078e00ff */
[----:B------:R-:W-:Y:S02]  /*1cb0*/  LOP3.LUT R5, R5, 0x3f800000, RZ, 0xfc, !PT ;  /* 0x3f80000005057812 */ /* 0x000fe400078efcff */
[----:B------:R-:W-:Y:S02]  /*1cc0*/  SHF.L.U32 R9, R9, R12, RZ ;  /* 0x0000000c09097219 */ /* 0x000fe400000006ff */
[----:B------:R-:W0:Y:S02]  /*1cd0*/  MUFU.RCP R6, R5 ;  /* 0x0000000500067308 */ /* 0x000e240000001000 */
[----:B0-----:R-:W-:-:S04]  /*1ce0*/  FFMA R7, R5, R6, -1 ;  /* 0xbf80000005077423 */ /* 0x001fc80000000006 */
[----:B------:R-:W-:-:S04]  /*1cf0*/  FADD.FTZ R7, -R7, -RZ ;  /* 0x800000ff07077221 */ /* 0x000fc80000010100 */
[CCC-:B------:R-:W-:Y:S01]  /*1d00*/  FFMA.RM R8, R6.reuse, R7.reuse, R6.reuse ;  /* 0x0000000706087223 */ /* 0x1c0fe20000004006 */
[----:B------:R-:W-:-:S04]  /*1d10*/  FFMA.RP R7, R6, R7, R6 ;  /* 0x0000000706077223 */ /* 0x000fc80000008006 */
[C---:B------:R-:W-:Y:S02]  /*1d20*/  LOP3.LUT R6, R8.reuse, 0x7fffff, RZ, 0xc0, !PT ;  /* 0x007fffff08067812 */ /* 0x040fe400078ec0ff */
[----:B------:R-:W-:Y:S02]  /*1d30*/  FSETP.NEU.FTZ.AND P0, PT, R8, R7, PT ;  /* 0x000000070800720b */ /* 0x000fe40003f1d000 */
[----:B------:R-:W-:Y:S02]  /*1d40*/  LOP3.LUT R6, R6, 0x800000, RZ, 0xfc, !PT ;  /* 0x0080000006067812 */ /* 0x000fe400078efcff */
[----:B------:R-:W-:Y:S02]  /*1d50*/  SEL R7, RZ, 0xffffffff, !P0 ;  /* 0xffffffffff077807 */ /* 0x000fe40004000000 */
[----:B------:R-:W-:Y:S02]  /*1d60*/  LOP3.LUT R9, R9, R6, RZ, 0xc0, !PT ;  /* 0x0000000609097212 */ /* 0x000fe400078ec0ff */
[----:B------:R-:W-:-:S02]  /*1d70*/  IADD3 R7, PT, PT, -R7, RZ, RZ ;  /* 0x000000ff07077210 */ /* 0x000fc40007ffe1ff */
[-C--:B------:R-:W-:Y:S02]  /*1d80*/  SHF.R.U32.HI R9, RZ, R12.reuse, R9 ;  /* 0x0000000cff097219 */ /* 0x080fe40000011609 */
[----:B------:R-:W-:Y:S02]  /*1d90*/  LOP3.LUT P1, RZ, R7, R12, R6, 0xf8, !PT ;  /* 0x0000000c07ff7212 */ /* 0x000fe4000782f806 */
[C---:B------:R-:W-:Y:S02]  /*1da0*/  LOP3.LUT P0, RZ, R9.reuse, 0x1, RZ, 0xc0, !PT ;  /* 0x0000000109ff7812 */ /* 0x040fe4000780c0ff */
[----:B------:R-:W-:-:S04]  /*1db0*/  LOP3.LUT P2, RZ, R9, 0x2, RZ, 0xc0, !PT ;  /* 0x0000000209ff7812 */ /* 0x000fc8000784c0ff */
[----:B------:R-:W-:Y:S02]  /*1dc0*/  PLOP3.LUT P0, PT, P0, P1, P2, 0xe0, 0x0 ;  /* 0x000000000000781c */ /* 0x000fe40000703c20 */
[----:B------:R-:W-:Y:S02]  /*1dd0*/  LOP3.LUT P1, RZ, R0, 0x7fffff, RZ, 0xc0, !PT ;  /* 0x007fffff00ff7812 */ /* 0x000fe4000782c0ff */
[----:B------:R-:W-:-:S04]  /*1de0*/  SEL R5, RZ, 0x1, !P0 ;  /* 0x00000001ff057807 */ /* 0x000fc80004000000 */
[----:B------:R-:W-:-:S04]  /*1df0*/  IADD3 R5, PT, PT, -R5, RZ, RZ ;  /* 0x000000ff05057210 */ /* 0x000fc80007ffe1ff */
[----:B------:R-:W-:Y:S02]  /*1e00*/  ISETP.GE.AND P0, PT, R5, RZ, PT ;  /* 0x000000ff0500720c */ /* 0x000fe40003f06270 */
[----:B------:R-:W-:-:S04]  /*1e10*/  IADD3 R5, PT, PT, R10, -0xfc, RZ ;  /* 0xffffff040a057810 */ /* 0x000fc80007ffe0ff */
[----:B------:R-:W-:-:S07]  /*1e20*/  SHF.R.U32.HI R5, RZ, R5, R6 ;  /* 0x00000005ff057219 */ /* 0x000fce0000011606 */
[----:B------:R-:W-:-:S04]  /*1e30*/  @!P0 IADD3 R5, PT, PT, R5, 0x1, RZ ;  /* 0x0000000105058810 */ /* 0x000fc80007ffe0ff */
[----:B------:R-:W-:-:S04]  /*1e40*/  @!P1 SHF.L.U32 R5, R5, 0x1, RZ ;  /* 0x0000000105059819 */ /* 0x000fc800000006ff */
[----:B------:R-:W-:-:S04]  /*1e50*/  LOP3.LUT R0, R5, 0x80000000, R0, 0xf8, !PT ;  /* 0x8000000005007812 */ /* 0x000fc800078ef800 */
[----:B------:R-:W-:Y:S01]  /*1e60*/  R2UR UR4, R0 ;  /* 0x00000000000472ca */ /* 0x000fe200000e0000 */
[----:B------:R-:W-:-:S14]  /*1e70*/  BRA `(.L_x_20) ;  /* 0x0000000000087947 */ /* 0x000fdc0003800000 */
.L_x_21:
[----:B------:R-:W0:Y:S02]  /*1e80*/  MUFU.RCP R0, R0 ;  /* 0x0000000000007308 */ /* 0x000e240000001000 */
[----:B0-----:R-:W-:-:S15]  /*1e90*/  R2UR UR4, R0 ;  /* 0x00000000000472ca */ /* 0x001fde00000e0000 */
.L_x_20:
[----:B------:R-:W-:-:S04]  /*1ea0*/  HFMA2 R5, -RZ, RZ, 0, 0 ;  /* 0x00000000ff057431 */ /* 0x000fc800000001ff */
[----:B------:R-:W-:Y:S05]  /*1eb0*/  RET.REL.NODEC R4 `(_Z23bilateral_filter_kernelPKfPfiiiffi) ;  /* 0xffffffe004507950 */ /* 0x000fea0003c3ffff */
        .weak           $__internal_1_$__cuda_sm3x_div_rn_noftz_f32_slowpath
        .type           $__internal_1_$__cuda_sm3x_div_rn_noftz_f32_slowpath,@function
        .size           $__internal_1_$__cuda_sm3x_div_rn_noftz_f32_slowpath,(.L_x_107 - $__internal_1_$__cuda_sm3x_div_rn_noftz_f32_slowpath)
$__internal_1_$__cuda_sm3x_div_rn_noftz_f32_slowpath:
[----:B------:R-:W-:Y:S01]  /*1ec0*/  SHF.R.U32.HI R13, RZ, 0x17, R19 ;  /* 0x00000017ff0d7819 */ /* 0x000fe20000011613 */
[----:B------:R-:W-:Y:S01]  /*1ed0*/  BSSY.RECONVERGENT B1, `(.L_x_22) ;  /* 0x0000062000017945 */ /* 0x000fe20003800200 */
[----:B------:R-:W-:Y:S02]  /*1ee0*/  SHF.R.U32.HI R14, RZ, 0x17, R0 ;  /* 0x00000017ff0e7819 */ /* 0x000fe40000011600 */
[----:B------:R-:W-:Y:S02]  /*1ef0*/  LOP3.LUT R13, R13, 0xff, RZ, 0xc0, !PT ;  /* 0x000000ff0d0d7812 */ /* 0x000fe400078ec0ff */
[----:B------:R-:W-:Y:S02]  /*1f00*/  LOP3.LUT R18, R14, 0xff, RZ, 0xc0, !PT ;  /* 0x000000ff0e127812 */ /* 0x000fe400078ec0ff */
[----:B------:R-:W-:Y:S02]  /*1f10*/  IADD3 R16, PT, PT, R13, -0x1, RZ ;  /* 0xffffffff0d107810 */ /* 0x000fe40007ffe0ff */
[----:B------:R-:W-:-:S02]  /*1f20*/  IADD3 R15, PT, PT, R18, -0x1, RZ ;  /* 0xffffffff120f7810 */ /* 0x000fc40007ffe0ff */
[----:B------:R-:W-:-:S04]  /*1f30*/  ISETP.GT.U32.AND P0, PT, R16, 0xfd, PT ;  /* 0x000000fd1000780c */ /* 0x000fc80003f04070 */
[----:B------:R-:W-:-:S13]  /*1f40*/  ISETP.GT.U32.OR P0, PT, R15, 0xfd, P0 ;  /* 0x000000fd0f00780c */ /* 0x000fda0000704470 */
[----:B------:R-:W-:Y:S01]  /*1f50*/  @!P0 MOV R14, RZ ;  /* 0x000000ff000e8202 */ /* 0x000fe20000000f00 */
[----:B------:R-:W-:Y:S06]  /*1f60*/  @!P0 BRA `(.L_x_23) ;  /* 0x00000000005c8947 */ /* 0x000fec0003800000 */
[----:B------:R-:W-:Y:S02]  /*1f70*/  FSETP.GTU.FTZ.AND P0, PT, |R0|, +INF , PT ;  /* 0x7f8000000000780b */ /* 0x000fe40003f1c200 */
[----:B------:R-:W-:-:S04]  /*1f80*/  FSETP.GTU.FTZ.AND P1, PT, |R19|, +INF , PT ;  /* 0x7f8000001300780b */ /* 0x000fc80003f3c200 */
[----:B------:R-:W-:-:S13]  /*1f90*/  PLOP3.LUT P0, PT, P0, P1, PT, 0xf8, 0x8f ;  /* 0x00000000008f781c */ /* 0x000fda0000703f70 */
[----:B------:R-:W-:Y:S05]  /*1fa0*/  @P0 BRA `(.L_x_24) ;  /* 0x00000004004c0947 */ /* 0x000fea0003800000 */
[----:B------:R-:W-:-:S13]  /*1fb0*/  LOP3.LUT P0, RZ, R19, 0x7fffffff, R0, 0xc8, !PT ;  /* 0x7fffffff13ff7812 */ /* 0x000fda000780c800 */
[----:B------:R-:W-:Y:S05]  /*1fc0*/  @!P0 BRA `(.L_x_25) ;  /* 0x00000004003c8947 */ /* 0x000fea0003800000 */
[C---:B------:R-:W-:Y:S02]  /*1fd0*/  FSETP.NEU.FTZ.AND P2, PT, |R0|.reuse, +INF , PT ;  /* 0x7f8000000000780b */ /* 0x040fe40003f5d200 */
[----:B------:R-:W-:Y:S02]  /*1fe0*/  FSETP.NEU.FTZ.AND P1, PT, |R19|, +INF , PT ;  /* 0x7f8000001300780b */ /* 0x000fe40003f3d200 */
[----:B------:R-:W-:-:S11]  /*1ff0*/  FSETP.NEU.FTZ.AND P0, PT, |R0|, +INF , PT ;  /* 0x7f8000000000780b */ /* 0x000fd60003f1d200 */
[----:B------:R-:W-:Y:S05]  /*2000*/  @!P1 BRA !P2, `(.L_x_25) ;  /* 0x00000004002c9947 */ /* 0x000fea0005000000 */
[----:B------:R-:W-:-:S04]  /*2010*/  LOP3.LUT P2, RZ, R0, 0x7fffffff, RZ, 0xc0, !PT ;  /* 0x7fffffff00ff7812 */ /* 0x000fc8000784c0ff */
[----:B------:R-:W-:-:S13]  /*2020*/  PLOP3.LUT P1, PT, P1, P2, PT, 0x2f, 0xf2 ;  /* 0x0000000000f2781c */ /* 0x000fda0000f24577 */
[----:B------:R-:W-:Y:S05]  /*2030*/  @P1 BRA `(.L_x_26) ;  /* 0x0000000400181947 */ /* 0x000fea0003800000 */
[----:B------:R-:W-:-:S04]  /*2040*/  LOP3.LUT P1, RZ, R19, 0x7fffffff, RZ, 0xc0, !PT ;  /* 0x7fffffff13ff7812 */ /* 0x000fc8000782c0ff */
[----:B------:R-:W-:-:S13]  /*2050*/  PLOP3.LUT P0, PT, P0, P1, PT, 0x2f, 0xf2 ;  /* 0x0000000000f2781c */ /* 0x000fda0000702577 */
[----:B------:R-:W-:Y:S05]  /*2060*/  @P0 BRA `(.L_x_27) ;  /* 0x0000000400000947 */ /* 0x000fea0003800000 */
[----:B------:R-:W-:Y:S02]  /*2070*/  ISETP.GE.AND P0, PT, R15, RZ, PT ;  /* 0x000000ff0f00720c */ /* 0x000fe40003f06270 */
[----:B------:R-:W-:-:S11]  /*2080*/  ISETP.GE.AND P1, PT, R16, RZ, PT ;  /* 0x000000ff1000720c */ /* 0x000fd60003f26270 */
[----:B------:R-:W-:Y:S01]  /*2090*/  @P0 MOV R14, RZ ;  /* 0x000000ff000e0202 */ /* 0x000fe20000000f00 */
[----:B------:R-:W-:Y:S01]  /*20a0*/  @!P0 FFMA R0, R0, 1.84467440737095516160e+19, RZ ;  /* 0x5f80000000008823 */ /* 0x000fe200000000ff */
[----:B------:R-:W-:Y:S01]  /*20b0*/  @!P0 MOV R14, 0xffffffc0 ;  /* 0xffffffc0000e8802 */ /* 0x000fe20000000f00 */
[----:B------:R-:W-:-:S03]  /*20c0*/  @!P1 FFMA R19, R19, 1.84467440737095516160e+19, RZ ;  /* 0x5f80000013139823 */ /* 0x000fc600000000ff */
[----:B------:R-:W-:-:S07]  /*20d0*/  @!P1 IADD3 R14, PT, PT, R14, 0x40, RZ ;  /* 0x000000400e0e9810 */ /* 0x000fce0007ffe0ff */
.L_x_23:
[----:B------:R-:W-:Y:S01]  /*20e0*/  LEA R16, R13, 0xc0800000, 0x17 ;  /* 0xc08000000d107811 */ /* 0x000fe200078eb8ff */
[----:B------:R-:W-:Y:S01]  /*20f0*/  BSSY.RECONVERGENT B2, `(.L_x_28) ;  /* 0x0000036000027945 */ /* 0x000fe20003800200 */
[----:B------:R-:W-:Y:S02]  /*2100*/  IADD3 R18, PT, PT, R18, -0x7f, RZ ;  /* 0xffffff8112127810 */ /* 0x000fe40007ffe0ff */
[----:B------:R-:W-:-:S03]  /*2110*/  IADD3 R19, PT, PT, -R16, R19, RZ ;  /* 0x0000001310137210 */ /* 0x000fc60007ffe1ff */
[C---:B------:R-:W-:Y:S01]  /*2120*/  IMAD R0, R18.reuse, -0x800000, R0 ;  /* 0xff80000012007824 */ /* 0x040fe200078e0200 */
[----:B------:R0:W1:Y:S01]  /*2130*/  MUFU.RCP R15, R19 ;  /* 0x00000013000f7308 */ /* 0x0000620000001000 */
[----:B------:R-:W-:Y:S01]  /*2140*/  FADD.FTZ R17, -R19, -RZ ;  /* 0x800000ff13117221 */ /* 0x000fe20000010100 */
[----:B0-----:R-:W-:-:S04]  /*2150*/  IADD3 R19, PT, PT, R18, 0x7f, -R13 ;  /* 0x0000007f12137810 */ /* 0x001fc80007ffe80d */
[----:B------:R-:W-:Y:S01]  /*2160*/  IADD3 R19, PT, PT, R19, R14, RZ ;  /* 0x0000000e13137210 */ /* 0x000fe20007ffe0ff */
[----:B-1----:R-:W-:-:S04]  /*2170*/  FFMA R16, R15, R17, 1 ;  /* 0x3f8000000f107423 */ /* 0x002fc80000000011 */
[----:B------:R-:W-:-:S04]  /*2180*/  FFMA R15, R15, R16, R15 ;  /* 0x000000100f0f7223 */ /* 0x000fc8000000000f */
[----:B------:R-:W-:-:S04]  /*2190*/  FFMA R16, R0, R15, RZ ;  /* 0x0000000f00107223 */ /* 0x000fc800000000ff */
[----:B------:R-:W-:-:S04]  /*21a0*/  FFMA R20, R17, R16, R0 ;  /* 0x0000001011147223 */ /* 0x000fc80000000000 */
[----:B------:R-:W-:-:S04]  /*21b0*/  FFMA R16, R15, R20, R16 ;  /* 0x000000140f107223 */ /* 0x000fc80000000010 */
[----:B------:R-:W-:-:S04]  /*21c0*/  FFMA R17, R17, R16, R0 ;  /* 0x0000001011117223 */ /* 0x000fc80000000000 */
[----:B------:R-:W-:-:S05]  /*21d0*/  FFMA R0, R15, R17, R16 ;  /* 0x000000110f007223 */ /* 0x000fca0000000010 */
[----:B------:R-:W-:-:S04]  /*21e0*/  SHF.R.U32.HI R13, RZ, 0x17, R0 ;  /* 0x00000017ff0d7819 */ /* 0x000fc80000011600 */
[----:B------:R-:W-:-:S04]  /*21f0*/  LOP3.LUT R13, R13, 0xff, RZ, 0xc0, !PT ;  /* 0x000000ff0d0d7812 */ /* 0x000fc800078ec0ff */
[----:B------:R-:W-:-:S04]  /*2200*/  IADD3 R18, PT, PT, R13, R19, RZ ;  /* 0x000000130d127210 */ /* 0x000fc80007ffe0ff */
[----:B------:R-:W-:-:S04]  /*2210*/  IADD3 R13, PT, PT, R18, -0x1, RZ ;  /* 0xffffffff120d7810 */ /* 0x000fc80007ffe0ff */
[----:B------:R-:W-:-:S13]  /*2220*/  ISETP.GE.U32.AND P0, PT, R13, 0xfe, PT ;  /* 0x000000fe0d00780c */ /* 0x000fda0003f06070 */
[----:B------:R-:W-:Y:S05]  /*2230*/  @!P0 BRA `(.L_x_29) ;  /* 0x0000000000808947 */ /* 0x000fea0003800000 */
[----:B------:R-:W-:-:S13]  /*2240*/  ISETP.GT.AND P0, PT, R18, 0xfe, PT ;  /* 0x000000fe1200780c */ /* 0x000fda0003f04270 */
[----:B------:R-:W-:Y:S05]  /*2250*/  @P0 BRA `(.L_x_30) ;  /* 0x00000000006c0947 */ /* 0x000fea0003800000 */
[----:B------:R-:W-:-:S13]  /*2260*/  ISETP.GE.AND P0, PT, R18, 0x1, PT ;  /* 0x000000011200780c */ /* 0x000fda0003f06270 */
[----:B------:R-:W-:Y:S05]  /*2270*/  @P0 BRA `(.L_x_31) ;  /* 0x0000000000740947 */ /* 0x000fea0003800000 */
[----:B------:R-:W-:Y:S02]  /*2280*/  ISETP.GE.AND P0, PT, R18, -0x18, PT ;  /* 0xffffffe81200780c */ /* 0x000fe40003f06270 */
[----:B------:R-:W-:-:S11]  /*2290*/  LOP3.LUT R0, R0, 0x80000000, RZ, 0xc0, !PT ;  /* 0x8000000000007812 */ /* 0x000fd600078ec0ff */
[----:B------:R-:W-:Y:S05]  /*22a0*/  @!P0 BRA `(.L_x_31) ;  /* 0x0000000000688947 */ /* 0x000fea0003800000 */
[-CC-:B------:R-:W-:Y:S01]  /*22b0*/  FFMA.RZ R13, R15, R17.reuse, R16.reuse ;  /* 0x000000110f0d7223 */ /* 0x180fe2000000c010 */
[C---:B------:R-:W-:Y:S02]  /*22c0*/  ISETP.NE.AND P2, PT, R18.reuse, RZ, PT ;  /* 0x000000ff1200720c */ /* 0x040fe40003f45270 */
[C---:B------:R-:W-:Y:S02]  /*22d0*/  ISETP.NE.AND P1, PT, R18.reuse, RZ, PT ;  /* 0x000000ff1200720c */ /* 0x040fe40003f25270 */
[----:B------:R-:W-:Y:S01]  /*22e0*/  LOP3.LUT R14, R13, 0x7fffff, RZ, 0xc0, !PT ;  /* 0x007fffff0d0e7812 */ /* 0x000fe200078ec0ff */
[CCC-:B------:R-:W-:Y:S01]  /*22f0*/  FFMA.RP R13, R15.reuse, R17.reuse, R16.reuse ;  /* 0x000000110f0d7223 */ /* 0x1c0fe20000008010 */
[----:B------:R-:W-:Y:S01]  /*2300*/  FFMA.RM R16, R15, R17, R16 ;  /* 0x000000110f107223 */ /* 0x000fe20000004010 */
[----:B------:R-:W-:Y:S02]  /*2310*/  IADD3 R15, PT, PT, R18, 0x20, RZ ;  /* 0x00000020120f7810 */ /* 0x000fe40007ffe0ff */
[----:B------:R-:W-:-:S02]  /*2320*/  LOP3.LUT R14, R14, 0x800000, RZ, 0xfc, !PT ;  /* 0x008000000e0e7812 */ /* 0x000fc400078efcff */
[----:B------:R-:W-:Y:S02]  /*2330*/  IADD3 R17, PT, PT, -R18, RZ, RZ ;  /* 0x000000ff12117210 */ /* 0x000fe40007ffe1ff */
[----:B------:R-:W-:Y:S02]  /*2340*/  SHF.L.U32 R15, R14, R15, RZ ;  /* 0x0000000f0e0f7219 */ /* 0x000fe400000006ff */
[----:B------:R-:W-:Y:S02]  /*2350*/  FSETP.NEU.FTZ.AND P0, PT, R13, R16, PT ;  /* 0x000000100d00720b */ /* 0x000fe40003f1d000 */
[----:B------:R-:W-:Y:S02]  /*2360*/  SEL R13, R17, RZ, P2 ;  /* 0x000000ff110d7207 */ /* 0x000fe40001000000 */
[----:B------:R-:W-:Y:S02]  /*2370*/  ISETP.NE.AND P1, PT, R15, RZ, P1 ;  /* 0x000000ff0f00720c */ /* 0x000fe40000f25270 */
[----:B------:R-:W-:-:S02]  /*2380*/  SHF.R.U32.HI R13, RZ, R13, R14 ;  /* 0x0000000dff0d7219 */ /* 0x000fc4000001160e */
[----:B------:R-:W-:Y:S02]  /*2390*/  PLOP3.LUT P0, PT, P0, P1, PT, 0xf8, 0x8f ;  /* 0x00000000008f781c */ /* 0x000fe40000703f70 */
[----:B------:R-:W-:Y:S02]  /*23a0*/  SHF.R.U32.HI R15, RZ, 0x1, R13 ;  /* 0x00000001ff0f7819 */ /* 0x000fe4000001160d */
[----:B------:R-:W-:-:S04]  /*23b0*/  SEL R14, RZ, 0x1, !P0 ;  /* 0x00000001ff0e7807 */ /* 0x000fc80004000000 */
[----:B------:R-:W-:-:S04]  /*23c0*/  LOP3.LUT R14, R14, 0x1, R15, 0xf8, !PT ;  /* 0x000000010e0e7812 */ /* 0x000fc800078ef80f */
[----:B------:R-:W-:-:S04]  /*23d0*/  LOP3.LUT R14, R14, R13, RZ, 0xc0, !PT ;  /* 0x0000000d0e0e7212 */ /* 0x000fc800078ec0ff */
[----:B------:R-:W-:-:S04]  /*23e0*/  IADD3 R15, PT, PT, R15, R14, RZ ;  /* 0x0000000e0f0f7210 */ /* 0x000fc80007ffe0ff */
[----:B------:R-:W-:Y:S01]  /*23f0*/  LOP3.LUT R0, R15, R0, RZ, 0xfc, !PT ;  /* 0x000000000f007212 */ /* 0x000fe200078efcff */
[----:B------:R-:W-:Y:S06]  /*2400*/  BRA `(.L_x_31) ;  /* 0x0000000000107947 */ /* 0x000fec0003800000 */
.L_x_30:
[----:B------:R-:W-:-:S04]  /*2410*/  LOP3.LUT R0, R0, 0x80000000, RZ, 0xc0, !PT ;  /* 0x8000000000007812 */ /* 0x000fc800078ec0ff */
[----:B------:R-:W-:Y:S01]  /*2420*/  LOP3.LUT R0, R0, 0x7f800000, RZ, 0xfc, !PT ;  /* 0x7f80000000007812 */ /* 0x000fe200078efcff */
[----:B------:R-:W-:Y:S06]  /*2430*/  BRA `(.L_x_31) ;  /* 0x0000000000047947 */ /* 0x000fec0003800000 */
.L_x_29:
[----:B------:R-:W-:-:S07]  /*2440*/  LEA R0, R19, R0, 0x17 ;  /* 0x0000000013007211 */ /* 0x000fce00078eb8ff */
.L_x_31:
[----:B------:R-:W-:Y:S05]  /*2450*/  BSYNC.RECONVERGENT B2 ;  /* 0x0000000000027941 */ /* 0x000fea0003800200 */
.L_x_28:
[----:B------:R-:W-:Y:S05]  /*2460*/  BRA `(.L_x_32) ;  /* 0x0000000000207947 */ /* 0x000fea0003800000 */
.L_x_27:
[----:B------:R-:W-:-:S04]  /*2470*/  LOP3.LUT R0, R19, 0x80000000, R0, 0x48, !PT ;  /* 0x8000000013007812 */ /* 0x000fc800078e4800 */
[----:B------:R-:W-:Y:S01]  /*2480*/  LOP3.LUT R0, R0, 0x7f800000, RZ, 0xfc, !PT ;  /* 0x7f80000000007812 */ /* 0x000fe200078efcff */
[----:B------:R-:W-:Y:S06]  /*2490*/  BRA `(.L_x_32) ;  /* 0x0000000000147947 */ /* 0x000fec0003800000 */
.L_x_26:
[----:B------:R-:W-:Y:S01]  /*24a0*/  LOP3.LUT R0, R19, 0x80000000, R0, 0x48, !PT ;  /* 0x8000000013007812 */ /* 0x000fe200078e4800 */
[----:B------:R-:W-:Y:S06]  /*24b0*/  BRA `(.L_x_32) ;  /* 0x00000000000c7947 */ /* 0x000fec0003800000 */
.L_x_25:
[----:B------:R-:W0:Y:S01]  /*24c0*/  MUFU.RSQ R0, -QNAN ;  /* 0xffc0000000007908 */ /* 0x000e220000001400 */
[----:B------:R-:W-:Y:S05]  /*24d0*/  BRA `(.L_x_32) ;  /* 0x0000000000047947 */ /* 0x000fea0003800000 */
.L_x_24:
[----:B------:R-:W-:-:S07]  /*24e0*/  FADD.FTZ R0, R0, R19 ;  /* 0x0000001300007221 */ /* 0x000fce0000010000 */
.L_x_32:
[----:B------:R-:W-:Y:S05]  /*24f0*/  BSYNC.RECONVERGENT B1 ;  /* 0x0000000000017941 */ /* 0x000fea0003800200 */
.L_x_22:
[----:B------:R-:W-:-:S04]  /*2500*/  HFMA2 R13, -RZ, RZ, 0, 0 ;  /* 0x00000000ff0d7431 */ /* 0x000fc800000001ff */
[----:B0-----:R-:W-:Y:S05]  /*2510*/  RET.REL.NODEC R12 `(_Z23bilateral_filter_kernelPKfPfiiiffi) ;  /* 0xffffffd80cb87950 */ /* 0x001fea0003c3ffff */
.L_x_33:
[----:B------:R-:W-:-:S00]  /*2520*/  BRA `(.L_x_33) ;  /* 0xfffffffc00fc7947 */ /* 0x000fc0000383ffff */
[----:B------:R-:W-:-:S00]  /*2530*/  NOP ;  /* 0x0000000000007918 */ /* 0x000fc00000000000 */
        /* <DEDUP_REMOVED lines=12> */
.L_x_107:


//--------------------- .text._Z20median_filter_kernelPKfPfiiii --------------------------
	.section	.text._Z20median_filter_kernelPKfPfiiii,"ax",@progbits
	.align	128
        .global         _Z20median_filter_kernelPKfPfiiii
        .type           _Z20median_filter_kernelPKfPfiiii,@function
        .size           _Z20median_filter_kernelPKfPfiiii,(.L_x_113 - _Z20median_filter_kernelPKfPfiiii)
        .other          _Z20median_filter_kernelPKfPfiiii,@"STO_CUDA_ENTRY STV_DEFAULT"
_Z20median_filter_kernelPKfPfiiii:
.text._Z20median_filter_kernelPKfPfiiii:
[----:B------:R-:W0:Y:S01]  /*0000*/  LDC R1, c[0x0][0x37c] ;  /* 0x0000df00ff017b82 */ /* 0x000e220000000800 */
[----:B------:R-:W1:Y:S07]  /*0010*/  S2R R3, SR_TID.Y ;  /* 0x0000000000037919 */ /* 0x000e6e0000002200 */
[----:B------:R-:W2:Y:S01]  /*0020*/  LDC R9, c[0x0][0x360] ;  /* 0x0000d800ff097b82 */ /* 0x000ea20000000800 */
[----:B------:R-:W3:Y:S01]  /*0030*/  LDCU UR8, c[0x0][0x394] ;  /* 0x00007280ff0877ac */ /* 0x000ee20008000800 */
[----:B0-----:R-:W-:Y:S01]  /*0040*/  VIADD R1, R1, 0xffffff98 ;  /* 0xffffff9801017836 */ /* 0x001fe20000000000 */
[----:B------:R-:W2:Y:S05]  /*0050*/  S2R R2, SR_TID.X ;  /* 0x0000000000027919 */ /* 0x000eaa0000002100 */
[----:B------:R-:W1:Y:S08]  /*0060*/  S2UR UR5, SR_CTAID.Y ;  /* 0x00000000000579c3 */ /* 0x000e700000002600 */
[----:B------:R-:W1:Y:S08]  /*0070*/  LDC R0, c[0x0][0x364] ;  /* 0x0000d900ff007b82 */ /* 0x000e700000000800 */
[----:B------:R-:W2:Y:S08]  /*0080*/  S2UR UR4, SR_CTAID.X ;  /* 0x00000000000479c3 */ /* 0x000eb00000002500 */
[----:B------:R-:W0:Y:S01]  /*0090*/  LDC R6, c[0x0][0x398] ;  /* 0x0000e600ff067b82 */ /* 0x000e220000000800 */
[----:B-1----:R-:W-:-:S05]  /*00a0*/  IMAD R0, R0, UR5, R3 ;  /* 0x0000000500007c24 */ /* 0x002fca000f8e0203 */
[----:B---3--:R-:W-:Y:S01]  /*00b0*/  ISETP.GE.AND P0, PT, R0, UR8, PT ;  /* 0x0000000800007c0c */ /* 0x008fe2000bf06270 */
[----:B--2---:R-:W-:-:S05]  /*00c0*/  IMAD R9, R9, UR4, R2 ;  /* 0x0000000409097c24 */ /* 0x004fca000f8e0202 */
[----:B0-----:R-:W-:-:S13]  /*00d0*/  ISETP.GE.OR P0, PT, R9, R6, P0 ;  /* 0x000000060900720c */ /* 0x001fda0000706670 */
[----:B------:R-:W-:Y:S05]  /*00e0*/  @P0 EXIT ;  /* 0x000000000000094d */ /* 0x000fea0003800000 */
[----:B------:R-:W0:Y:S02]  /*00f0*/  LDC R12, c[0x0][0x390] ;  /* 0x0000e400ff0c7b82 */ /* 0x000e240000000800 */
[----:B0-----:R-:W-:-:S13]  /*0100*/  ISETP.GE.AND P0, PT, R12, 0x1, PT ;  /* 0x000000010c00780c */ /* 0x001fda0003f06270 */
[----:B------:R-:W-:Y:S05]  /*0110*/  @!P0 EXIT ;  /* 0x000000000000894d */ /* 0x000fea0003800000 */
[----:B------:R-:W0:Y:S01]  /*0120*/  LDC R4, c[0x0][0x39c] ;  /* 0x0000e700ff047b82 */ /* 0x000e220000000800 */
[----:B------:R-:W1:Y:S01]  /*0130*/  LDCU.64 UR6, c[0x0][0x358] ;  /* 0x00006b00ff0677ac */ /* 0x000e620008000a00 */
[----:B------:R-:W-:Y:S01]  /*0140*/  VIADD R3, R6, 0xffffffff ;  /* 0xffffffff06037836 */ /* 0x000fe20000000000 */
[C---:B0-----:R-:W-:Y:S01]  /*0150*/  ISETP.GT.AND P0, PT, R4.reuse, -0x2, PT ;  /* 0xfffffffe0400780c */ /* 0x041fe20003f04270 */
[CC--:B------:R-:W-:Y:S01]  /*0160*/  IMAD R2, R4.reuse, R4.reuse, RZ ;  /* 0x0000000404027224 */ /* 0x0c0fe200078e02ff */
[----:B------:R-:W-:-:S04]  /*0170*/  LEA.HI R4, R4, R4, RZ, 0x1 ;  /* 0x0000000404047211 */ /* 0x000fc800078f08ff */
[----:B------:R-:W-:Y:S01]  /*0180*/  SHF.R.U32.HI R8, RZ, 0x1, R2 ;  /* 0x00000001ff087819 */ /* 0x000fe20000011602 */
[----:B------:R-:W-:Y:S01]  /*0190*/  IMAD R2, R6, UR8, RZ ;  /* 0x0000000806027c24 */ /* 0x000fe2000f8e02ff */
[----:B------:R-:W-:-:S03]  /*01a0*/  SHF.R.S32.HI R4, RZ, 0x1, R4 ;  /* 0x00000001ff047819 */ /* 0x000fc60000011404 */
[----:B------:R-:W-:Y:S02]  /*01b0*/  IMAD R5, R8, 0x4, R1 ;  /* 0x0000000408057824 */ /* 0x000fe400078e0201 */
[----:B-1----:R-:W-:Y:S05]  /*01c0*/  @P0 BRA `(.L_x_34) ;  /* 0x0000000400b00947 */ /* 0x002fea0003800000 */
[C---:B------:R-:W-:Y:S01]  /*01d0*/  ISETP.GE.U32.AND P0, PT, R12.reuse, 0x4, PT ;  /* 0x000000040c00780c */ /* 0x040fe20003f06070 */
[----:B------:R-:W-:Y:S01]  /*01e0*/  HFMA2 R7, -RZ, RZ, 0, 0 ;  /* 0x00000000ff077431 */ /* 0x000fe200000001ff */
[----:B------:R-:W-:-:S11]  /*01f0*/  LOP3.LUT R3, R12, 0x3, RZ, 0xc0, !PT ;  /* 0x000000030c037812 */ /* 0x000fd600078ec0ff */
[----:B------:R-:W-:Y:S05]  /*0200*/  @!P0 BRA `(.L_x_35) ;  /* 0x0000000400688947 */ /* 0x000fea0003800000 */
[----:B------:R0:W5:Y:S01]  /*0210*/  LDL R29, [R5] ;  /* 0x00000000051d7983 */ /* 0x0001620000100800 */
[----:B------:R-:W-:Y:S01]  /*0220*/  LOP3.LUT R7, R12, 0x7ffffffc, RZ, 0xc0, !PT ;  /* 0x7ffffffc0c077812 */ /* 0x000fe200078ec0ff */
[----:B------:R-:W1:Y:S01]  /*0230*/  LDC.64 R10, c[0x0][0x388] ;  /* 0x0000e200ff0a7b82 */ /* 0x000e620000000a00 */
[----:B------:R-:W-:-:S03]  /*0240*/  IMAD R28, R0, R6, R9 ;  /* 0x00000006001c7224 */ /* 0x000fc600078e0209 */
[----:B------:R-:W-:-:S05]  /*0250*/  IMAD.MOV R8, RZ, RZ, -R7 ;  /* 0x000000ffff087224 */ /* 0x000fca00078e0a07 */
[----:B------:R-:W-:-:S13]  /*0260*/  ISETP.GE.AND P0, PT, R8, RZ, PT ;  /* 0x000000ff0800720c */ /* 0x000fda0003f06270 */
[----:B0-----:R-:W-:Y:S05]  /*0270*/  @P0 BRA `(.L_x_36) ;  /* 0x00000004001c0947 */ /* 0x001fea0003800000 */
[----:B------:R-:W-:Y:S01]  /*0280*/  IMAD.MOV R4, RZ, RZ, -R8 ;  /* 0x000000ffff047224 */ /* 0x000fe200078e0a08 */
[----:B------:R-:W-:-:S04]  /*0290*/  PLOP3.LUT P0, PT, PT, PT, PT, 0x80, 0x8 ;  /* 0x000000000008781c */ /* 0x000fc80003f0f070 */
[----:B------:R-:W-:-:S13]  /*02a0*/  ISETP.GT.AND P1, PT, R4, 0xc, PT ;  /* 0x0000000c0400780c */ /* 0x000fda0003f24270 */
[----:B------:R-:W-:Y:S05]  /*02b0*/  @!P1 BRA `(.L_x_37) ;  /* 0x0000000000a49947 */ /* 0x000fea0003800000 */
[----:B------:R-:W0:Y:S01]  /*02c0*/  LDC.64 R12, c[0x0][0x388] ;  /* 0x0000e200ff0c7b82 */ /* 0x000e220000000a00 */
[----:B------:R-:W-:-:S13]  /*02d0*/  PLOP3.LUT P0, PT, PT, PT, PT, 0x8, 0x80 ;  /* 0x000000000080781c */ /* 0x000fda0003f0e170 */
.L_x_38:
[----:B0--3--:R-:W-:-:S04]  /*02e0*/  IMAD.WIDE R24, R28, 0x4, R12 ;  /* 0x000000041c187825 */ /* 0x009fc800078e020c */
[C---:B------:R-:W-:Y:S01]  /*02f0*/  IMAD R15, R2.reuse, 0x4, R28 ;  /* 0x00000004020f7824 */ /* 0x040fe200078e021c */
[----:B-----5:R-:W-:Y:S01]  /*0300*/  STG.E desc[UR6][R24.64], R29 ;  /* 0x0000001d18007986 */ /* 0x020fe2000c101906 */
[----:B------:R-:W-:-:S03]  /*0310*/  IMAD.WIDE R18, R2, 0x4, R24 ;  /* 0x0000000402127825 */ /* 0x000fc600078e0218 */
[C---:B------:R-:W-:Y:S01]  /*0320*/  LEA R21, R2.reuse, R15, 0x2 ;  /* 0x0000000f02157211 */ /* 0x040fe200078e10ff */
[----:B------:R-:W-:Y:S01]  /*0330*/  IMAD.WIDE R26, R15, 0x4, R12 ;  /* 0x000000040f1a7825 */ /* 0x000fe200078e020c */
[----:B------:R-:W-:Y:S03]  /*0340*/  STG.E desc[UR6][R18.64], R29 ;  /* 0x0000001d12007986 */ /* 0x000fe6000c101906 */
[----:B------:R-:W-:-:S04]  /*0350*/  IMAD.WIDE R16, R2, 0x4, R18 ;  /* 0x0000000402107825 */ /* 0x000fc800078e0212 */
[C---:B------:R-:W-:Y:S01]  /*0360*/  IMAD.WIDE R22, R2.reuse, 0x4, R26 ;  /* 0x0000000402167825 */ /* 0x040fe200078e021a */
[----:B------:R0:W-:Y:S03]  /*0370*/  STG.E desc[UR6][R16.64], R29 ;  /* 0x0000001d10007986 */ /* 0x0001e6000c101906 */
[----:B------:R-:W-:-:S04]  /*0380*/  IMAD.WIDE R14, R2, 0x4, R16 ;  /* 0x00000004020e7825 */ /* 0x000fc800078e0210 */
[----:B------:R-:W-:Y:S01]  /*0390*/  IMAD R4, R2, 0x4, R21 ;  /* 0x0000000402047824 */ /* 0x000fe200078e0215 */
[----:B------:R2:W-:Y:S01]  /*03a0*/  STG.E desc[UR6][R14.64], R29 ;  /* 0x0000001d0e007986 */ /* 0x0005e2000c101906 */
[----:B------:R-:W-:-:S03]  /*03b0*/  IMAD.WIDE R20, R21, 0x4, R12 ;  /* 0x0000000415147825 */ /* 0x000fc600078e020c */
[----:B------:R-:W-:Y:S01]  /*03c0*/  STG.E desc[UR6][R26.64], R29 ;  /* 0x0000001d1a007986 */ /* 0x000fe2000c101906 */
[----:B0-----:R-:W-:-:S03]  /*03d0*/  IMAD.WIDE R16, R2, 0x4, R22 ;  /* 0x0000000402107825 */ /* 0x001fc600078e0216 */
[----:B------:R-:W-:Y:S01]  /*03e0*/  STG.E desc[UR6][R22.64], R29 ;  /* 0x0000001d16007986 */ /* 0x000fe2000c101906 */
[----:B------:R-:W-:-:S03]  /*03f0*/  IMAD.WIDE R24, R2, 0x4, R20 ;  /* 0x0000000402187825 */ /* 0x000fc600078e0214 */
[----:B------:R0:W-:Y:S01]  /*0400*/  STG.E desc[UR6][R16.64], R29 ;  /* 0x0000001d10007986 */ /* 0x0001e2000c101906 */
[----:B--2---:R-:W-:-:S04]  /*0410*/  IMAD.WIDE R14, R4, 0x4, R12 ;  /* 0x00000004040e7825 */ /* 0x004fc800078e020c */
[----:B------:R-:W-:-:S04]  /*0420*/  IMAD.WIDE R18, R2, 0x4, R16 ;  /* 0x0000000402127825 */ /* 0x000fc800078e0210 */
[----:B------:R-:W-:Y:S01]  /*0430*/  VIADD R8, R8, 0x10 ;  /* 0x0000001008087836 */ /* 0x000fe20000000000 */
[----:B------:R2:W-:Y:S01]  /*0440*/  STG.E desc[UR6][R18.64], R29 ;  /* 0x0000001d12007986 */ /* 0x0005e2000c101906 */
[C---:B------:R-:W-:Y:S02]  /*0450*/  IMAD R28, R2.reuse, 0x4, R4 ;  /* 0x00000004021c7824 */ /* 0x040fe400078e0204 */
[----:B0-----:R-:W-:Y:S01]  /*0460*/  IMAD.WIDE R16, R2, 0x4, R14 ;  /* 0x0000000402107825 */ /* 0x001fe200078e020e */
[----:B------:R0:W-:Y:S01]  /*0470*/  STG.E desc[UR6][R20.64], R29 ;  /* 0x0000001d14007986 */ /* 0x0001e2000c101906 */
[----:B------:R-:W-:-:S03]  /*0480*/  ISETP.GE.AND P1, PT, R8, -0xc, PT ;  /* 0xfffffff40800780c */ /* 0x000fc60003f26270 */
[----:B------:R3:W-:Y:S01]  /*0490*/  STG.E desc[UR6][R24.64], R29 ;  /* 0x0000001d18007986 */ /* 0x0007e2000c101906 */
[----:B--2---:R-:W-:-:S04]  /*04a0*/  IMAD.WIDE R18, R2, 0x4, R24 ;  /* 0x0000000402127825 */ /* 0x004fc800078e0218 */
[C---:B0-----:R-:W-:Y:S01]  /*04b0*/  IMAD.WIDE R20, R2.reuse, 0x4, R16 ;  /* 0x0000000402147825 */ /* 0x041fe200078e0210 */
[----:B------:R3:W-:Y:S03]  /*04c0*/  STG.E desc[UR6][R18.64], R29 ;  /* 0x0000001d12007986 */ /* 0x0007e6000c101906 */
[----:B------:R-:W-:-:S04]  /*04d0*/  IMAD.WIDE R22, R2, 0x4, R18 ;  /* 0x0000000402167825 */ /* 0x000fc800078e0212 */
[----:B------:R-:W-:Y:S01]  /*04e0*/  IMAD.WIDE R26, R2, 0x4, R20 ;  /* 0x00000004021a7825 */ /* 0x000fe200078e0214 */
[----:B------:R3:W-:Y:S04]  /*04f0*/  STG.E desc[UR6][R22.64], R29 ;  /* 0x0000001d16007986 */ /* 0x0007e8000c101906 */
[----:B------:R3:W-:Y:S04]  /*0500*/  STG.E desc[UR6][R14.64], R29 ;  /* 0x0000001d0e007986 */ /* 0x0007e8000c101906 */
[----:B------:R3:W-:Y:S04]  /*0510*/  STG.E desc[UR6][R16.64], R29 ;  /* 0x0000001d10007986 */ /* 0x0007e8000c101906 */
[----:B------:R3:W-:Y:S04]  /*0520*/  STG.E desc[UR6][R20.64], R29 ;  /* 0x0000001d14007986 */ /* 0x0007e8000c101906 */
[----:B------:R3:W-:Y:S01]  /*0530*/  STG.E desc[UR6][R26.64], R29 ;  /* 0x0000001d1a007986 */ /* 0x0007e2000c101906 */
[----:B------:R-:W-:Y:S05]  /*0540*/  @!P1 BRA `(.L_x_38) ;  /* 0xfffffffc00649947 */ /* 0x000fea000383ffff */
.L_x_37:
[----:B------:R-:W-:-:S04]  /*0550*/  IADD3 R4, PT, PT, -R8, RZ, RZ ;  /* 0x000000ff08047210 */ /* 0x000fc80007ffe1ff */
[----:B------:R-:W-:-:S13]  /*0560*/  ISETP.GT.AND P1, PT, R4, 0x4, PT ;  /* 0x000000040400780c */ /* 0x000fda0003f24270 */
[----:B------:R-:W-:Y:S05]  /*0570*/  @!P1 BRA `(.L_x_39) ;  /* 0x0000000000549947 */ /* 0x000fea0003800000 */
[----:B---3--:R-:W0:Y:S01]  /*0580*/  LDC.64 R14, c[0x0][0x388] ;  /* 0x0000e200ff0e7b82 */ /* 0x008e220000000a00 */
[----:B------:R-:W-:Y:S01]  /*0590*/  IMAD R4, R2, 0x4, R28 ;  /* 0x0000000402047824 */ /* 0x000fe200078e021c */
[----:B------:R-:W-:Y:S01]  /*05a0*/  PLOP3.LUT P0, PT, PT, PT, PT, 0x8, 0x80 ;  /* 0x000000000080781c */ /* 0x000fe20003f0e170 */
[----:B------:R-:W-:Y:S02]  /*05b0*/  VIADD R8, R8, 0x8 ;  /* 0x0000000808087836 */ /* 0x000fe40000000000 */
[----:B0-----:R-:W-:-:S04]  /*05c0*/  IMAD.WIDE R24, R28, 0x4, R14 ;  /* 0x000000041c187825 */ /* 0x001fc800078e020e */
[----:B------:R-:W-:Y:S01]  /*05d0*/  IMAD.WIDE R14, R4, 0x4, R14 ;  /* 0x00000004040e7825 */ /* 0x000fe200078e020e */
[----:B-----5:R0:W-:Y:S03]  /*05e0*/  STG.E desc[UR6][R24.64], R29 ;  /* 0x0000001d18007986 */ /* 0x0201e6000c101906 */
[----:B------:R-:W-:-:S04]  /*05f0*/  IMAD.WIDE R22, R2, 0x4, R24 ;  /* 0x0000000402167825 */ /* 0x000fc800078e0218 */
[C---:B------:R-:W-:Y:S01]  /*0600*/  IMAD.WIDE R12, R2.reuse, 0x4, R14 ;  /* 0x00000004020c7825 */ /* 0x040fe200078e020e */
[----:B------:R0:W-:Y:S03]  /*0610*/  STG.E desc[UR6][R22.64], R29 ;  /* 0x0000001d16007986 */ /* 0x0001e6000c101906 */
[----:B------:R-:W-:-:S04]  /*0620*/  IMAD.WIDE R20, R2, 0x4, R22 ;  /* 0x0000000402147825 */ /* 0x000fc800078e0216 */
[C---:B------:R-:W-:Y:S01]  /*0630*/  IMAD.WIDE R16, R2.reuse, 0x4, R12 ;  /* 0x0000000402107825 */ /* 0x040fe200078e020c */
[----:B------:R0:W-:Y:S03]  /*0640*/  STG.E desc[UR6][R20.64], R29 ;  /* 0x0000001d14007986 */ /* 0x0001e6000c101906 */
[----:B------:R-:W-:-:S04]  /*0650*/  IMAD.WIDE R18, R2, 0x4, R20 ;  /* 0x0000000402127825 */ /* 0x000fc800078e0214 */
[C---:B------:R-:W-:Y:S01]  /*0660*/  IMAD.WIDE R26, R2.reuse, 0x4, R16 ;  /* 0x00000004021a7825 */ /* 0x040fe200078e0210 */
[----:B------:R0:W-:Y:S03]  /*0670*/  STG.E desc[UR6][R18.64], R29 ;  /* 0x0000001d12007986 */ /* 0x0001e6000c101906 */
[----:B------:R-:W-:Y:S01]  /*0680*/  IMAD R28, R2, 0x4, R4 ;  /* 0x00000004021c7824 */ /* 0x000fe200078e0204 */
[----:B------:R0:W-:Y:S04]  /*0690*/  STG.E desc[UR6][R14.64], R29 ;  /* 0x0000001d0e007986 */ /* 0x0001e8000c101906 */
[----:B------:R0:W-:Y:S04]  /*06a0*/  STG.E desc[UR6][R12.64], R29 ;  /* 0x0000001d0c007986 */ /* 0x0001e8000c101906 */
[----:B------:R0:W-:Y:S04]  /*06b0*/  STG.E desc[UR6][R16.64], R29 ;  /* 0x0000001d10007986 */ /* 0x0001e8000c101906 */
[----:B------:R0:W-:Y:S02]  /*06c0*/  STG.E desc[UR6][R26.64], R29 ;  /* 0x0000001d1a007986 */ /* 0x0001e4000c101906 */
.L_x_39:
[----:B------:R-:W-:-:S13]  /*06d0*/  ISETP.NE.OR P0, PT, R8, RZ, P0 ;  /* 0x000000ff0800720c */ /* 0x000fda0000705670 */
[----:B------:R-:W-:Y:S05]  /*06e0*/  @!P0 BRA `(.L_x_35) ;  /* 0x0000000000308947 */ /* 0x000fea0003800000 */
.L_x_36:
[----:B012---:R-:W-:Y:S01]  /*06f0*/  IMAD.WIDE R12, R28, 0x4, R10 ;  /* 0x000000041c0c7825 */ /* 0x007fe200078e020a */
[----:B------:R-:W-:-:S03]  /*0700*/  IADD3 R8, PT, PT, R8, 0x4, RZ ;  /* 0x0000000408087810 */ /* 0x000fc60007ffe0ff */
[----:B------:R-:W-:Y:S01]  /*0710*/  IMAD R28, R2, 0x4, R28 ;  /* 0x00000004021c7824 */ /* 0x000fe200078e021c */
[----:B------:R-:W-:Y:S01]  /*0720*/  ISETP.NE.AND P0, PT, R8, RZ, PT ;  /* 0x000000ff0800720c */ /* 0x000fe20003f05270 */
[C---:B---3--:R-:W-:Y:S01]  /*0730*/  IMAD.WIDE R14, R2.reuse, 0x4, R12 ;  /* 0x00000004020e7825 */ /* 0x048fe200078e020c */
[----:B-----5:R2:W-:Y:S04]  /*0740*/  STG.E desc[UR6][R12.64], R29 ;  /* 0x0000001d0c007986 */ /* 0x0205e8000c101906 */
[----:B------:R2:W-:Y:S01]  /*0750*/  STG.E desc[UR6][R14.64], R29 ;  /* 0x0000001d0e007986 */ /* 0x0005e2000c101906 */
[----:B------:R-:W-:-:S05]  /*0760*/  IMAD.WIDE R16, R2, 0x4, R14 ;  /* 0x0000000402107825 */ /* 0x000fca00078e020e */
[----:B------:R2:W-:Y:S01]  /*0770*/  STG.E desc[UR6][R16.64], R29 ;  /* 0x0000001d10007986 */ /* 0x0005e2000c101906 */
[----:B------:R-:W-:-:S05]  /*0780*/  IMAD.WIDE R18, R2, 0x4, R16 ;  /* 0x0000000402127825 */ /* 0x000fca00078e0210 */
[----:B------:R2:W-:Y:S01]  /*0790*/  STG.E desc[UR6][R18.64], R29 ;  /* 0x0000001d12007986 */ /* 0x0005e2000c101906 */
[----:B------:R-:W-:Y:S05]  /*07a0*/  @P0 BRA `(.L_x_36) ;  /* 0xfffffffc00d00947 */ /* 0x000fea000383ffff */
.L_x_35:
[----:B------:R-:W-:-:S13]  /*07b0*/  ISETP.NE.AND P0, PT, R3, RZ, PT ;  /* 0x000000ff0300720c */ /* 0x000fda0003f05270 */
[----:B------:R-:W-:Y:S05]  /*07c0*/  @!P0 EXIT ;  /* 0x000000000000894d */ /* 0x000fea0003800000 */
[----:B0-2---:R0:W5:Y:S01]  /*07d0*/  LDL R13, [R5] ;  /* 0x00000000050d7983 */ /* 0x0051620000100800 */
[----:B-1----:R-:W1:Y:S01]  /*07e0*/  LDC.64 R10, c[0x0][0x388] ;  /* 0x0000e200ff0a7b82 */ /* 0x002e620000000a00 */
[----:B------:R-:W-:Y:S02]  /*07f0*/  IMAD R0, R7, UR8, R0 ;  /* 0x0000000807007c24 */ /* 0x000fe4000f8e0200 */
[----:B------:R-:W-:Y:S02]  /*0800*/  IMAD.MOV R3, RZ, RZ, -R3 ;  /* 0x000000ffff037224 */ /* 0x000fe400078e0a03 */
[----:B------:R-:W-:-:S07]  /*0810*/  IMAD R9, R0, R6, R9 ;  /* 0x0000000600097224 */ /* 0x000fce00078e0209 */
.L_x_40:
[----:B------:R-:W-:Y:S02]  /*0820*/  VIADD R3, R3, 0x1 ;  /* 0x0000000103037836 */ /* 0x000fe40000000000 */
[----:B01----:R-:W-:-:S03]  /*0830*/  IMAD.WIDE R4, R9, 0x4, R10 ;  /* 0x0000000409047825 */ /* 0x003fc600078e020a */
[----:B------:R-:W-:Y:S02]  /*0840*/  ISETP.NE.AND P0, PT, R3, RZ, PT ;  /* 0x000000ff0300720c */ /* 0x000fe40003f05270 */
[----:B-----5:R0:W-:Y:S11]  /*0850*/  STG.E desc[UR6][R4.64], R13 ;  /* 0x0000000d04007986 */ /* 0x0201f6000c101906 */
[----:B------:R-:W-:Y:S05]  /*0860*/  @!P0 EXIT ;  /* 0x000000000000894d */ /* 0x000fea0003800000 */
[----:B------:R-:W-:Y:S01]  /*0870*/  IADD3 R9, PT, PT, R2, R9, RZ ;  /* 0x0000000902097210 */ /* 0x000fe20007ffe0ff */
[----:B------:R-:W-:Y:S06]  /*0880*/  BRA `(.L_x_40) ;  /* 0xfffffffc00e47947 */ /* 0x000fec000383ffff */
.L_x_34:
[C---:B------:R-:W-:Y:S01]  /*0890*/  IADD3 R6, PT, PT, -R4.reuse, 0x1, RZ ;  /* 0x0000000104067810 */ /* 0x040fe20007ffe1ff */
[----:B------:R-:W-:Y:S01]  /*08a0*/  UMOV UR4, URZ ;  /* 0x000000ff00047c82 */ /* 0x000fe20008000000 */
[-C--:B------:R-:W-:Y:S02]  /*08b0*/  IABS R13, R4.reuse ;  /* 0x00000004000d7213 */ /* 0x080fe40000000000 */
[C---:B------:R-:W-:Y:S01]  /*08c0*/  VIADDMNMX R10, R9.reuse, -R4, RZ, !PT ;  /* 0x80000004090a7246 */ /* 0x040fe200078001ff */
[----:B------:R-:W-:Y:S01]  /*08d0*/  IMAD.IADD R11, R9, 0x1, R6 ;  /* 0x00000001090b7824 */ /* 0x000fe200078e0206 */
[C---:B------:R-:W-:Y:S01]  /*08e0*/  IADD3 R7, PT, PT, -R4.reuse, 0x2, RZ ;  /* 0x0000000204077810 */ /* 0x040fe20007ffe1ff */
[----:B------:R-:W-:Y:S01]  /*08f0*/  IMAD.MOV R9, RZ, RZ, -R4 ;  /* 0x000000ffff097224 */ /* 0x000fe200078e0a04 */
[----:B------:R-:W-:Y:S02]  /*0900*/  IADD3 R8, PT, PT, -R4, 0x3, RZ ;  /* 0x0000000304087810 */ /* 0x000fe40007ffe1ff */
[----:B------:R-:W-:-:S02]  /*0910*/  VIMNMX R16, PT, PT, RZ, R11, !PT ;  /* 0x0000000bff107248 */ /* 0x000fc40007fe0100 */
[----:B------:R-:W-:Y:S01]  /*0920*/  VIADDMNMX R12, R11, 0x1, RZ, !PT ;  /* 0x000000010b0c7846 */ /* 0x000fe200078001ff */
[----:B------:R-:W-:Y:S01]  /*0930*/  IMAD.IADD R11, R4, 0x1, R13 ;  /* 0x00000001040b7824 */ /* 0x000fe200078e020d */
[C---:B------:R-:W-:Y:S02]  /*0940*/  VIMNMX R10, PT, PT, R3.reuse, R10, PT ;  /* 0x0000000a030a7248 */ /* 0x040fe40003fe0100 */
[C---:B------:R-:W-:Y:S02]  /*0950*/  VIMNMX R16, PT, PT, R3.reuse, R16, PT ;  /* 0x0000001003107248 */ /* 0x040fe40003fe0100 */
[----:B------:R-:W-:-:S07]  /*0960*/  VIMNMX R17, PT, PT, R3, R12, PT ;  /* 0x0000000c03117248 */ /* 0x000fce0003fe0100 */
.L_x_54:
[----:B------:R-:W-:Y:S02]  /*0970*/  HFMA2 R22, -RZ, RZ, 0, 0 ;  /* 0x00000000ff167431 */ /* 0x000fe400000001ff */
[----:B0-----:R-:W-:-:S07]  /*0980*/  IMAD.MOV.U32 R19, RZ, RZ, R9 ;  /* 0x000000ffff137224 */ /* 0x001fce00078e0009 */
.L_x_48:
[----:B01----:R-:W0:Y:S01]  /*0990*/  LDC R13, c[0x0][0x394] ;  /* 0x0000e500ff0d7b82 */ /* 0x003e220000000800 */
[----:B------:R-:W1:Y:S01]  /*09a0*/  LDCU UR5, c[0x0][0x398] ;  /* 0x00007300ff0577ac */ /* 0x000e620008000800 */
[----:B------:R-:W-:Y:S01]  /*09b0*/  LOP3.LUT R27, R11, 0x3, RZ, 0xc0, !PT ;  /* 0x000000030b1b7812 */ /* 0x000fe200078ec0ff */
[----:B------:R-:W-:Y:S01]  /*09c0*/  IMAD R23, R2, UR4, RZ ;  /* 0x0000000402177c24 */ /* 0x000fe2000f8e02ff */
[----:B------:R-:W-:Y:S01]  /*09d0*/  VIADDMNMX R12, R19, R0, RZ, !PT ;  /* 0x00000000130c7246 */ /* 0x000fe200078001ff */
[----:B------:R-:W-:Y:S01]  /*09e0*/  IMAD.MOV.U32 R25, RZ, RZ, R9 ;  /* 0x000000ffff197224 */ /* 0x000fe200078e0009 */
[----:B------:R-:W-:Y:S01]  /*09f0*/  ISETP.NE.AND P2, PT, R27, 0x3, PT ;  /* 0x000000031b00780c */ /* 0x000fe20003f45270 */
[----:B------:R-:W-:Y:S01]  /*0a00*/  IMAD.MOV.U32 R26, RZ, RZ, R22 ;  /* 0x000000ffff1a7224 */ /* 0x000fe200078e0016 */
[----:B------:R-:W-:Y:S02]  /*0a10*/  IABS R24, R4 ;  /* 0x0000000400187213 */ /* 0x000fe40000000000 */
[----:B------:R-:W-:-:S02]  /*0a20*/  ISETP.GE.U32.AND P0, PT, R11, 0x3, PT ;  /* 0x000000030b00780c */ /* 0x000fc40003f06070 */
[----:B------:R-:W-:Y:S02]  /*0a30*/  ISETP.NE.AND P1, PT, R19, R24, PT ;  /* 0x000000181300720c */ /* 0x000fe40003f25270 */
[----:B0-----:R-:W-:-:S05]  /*0a40*/  VIADDMNMX R12, R13, 0xffffffff, R12, PT ;  /* 0xffffffff0d0c7846 */ /* 0x001fca000380010c */
[----:B-1----:R-:W-:Y:S01]  /*0a50*/  IMAD R23, R12, UR5, R23 ;  /* 0x000000050c177c24 */ /* 0x002fe2000f8e0217 */
[----:B------:R-:W-:Y:S06]  /*0a60*/  @!P2 BRA `(.L_x_41) ;  /* 0x000000000078a947 */ /* 0x000fec0003800000 */
[----:B------:R-:W0:Y:S01]  /*0a70*/  LDC.64 R12, c[0x0][0x380] ;  /* 0x0000e000ff0c7b82 */ /* 0x000e220000000a00 */
[----:B------:R-:W-:-:S05]  /*0a80*/  IADD3 R15, PT, PT, R10, R23, RZ ;  /* 0x000000170a0f7210 */ /* 0x000fca0007ffe0ff */
[----:B0-----:R-:W-:-:S06]  /*0a90*/  IMAD.WIDE R14, R15, 0x4, R12 ;  /* 0x000000040f0e7825 */ /* 0x001fcc00078e020c */
[----:B------:R-:W2:Y:S01]  /*0aa0*/  LDG.E.CONSTANT R14, desc[UR6][R14.64] ;  /* 0x000000060e0e7981 */ /* 0x000ea2000c1e9900 */
[C---:B------:R-:W-:Y:S01]  /*0ab0*/  IMAD R21, R22.reuse, 0x4, R1 ;  /* 0x0000000416157824 */ /* 0x040fe200078e0201 */
[----:B------:R-:W-:Y:S01]  /*0ac0*/  ISETP.NE.AND P2, PT, R27, RZ, PT ;  /* 0x000000ff1b00720c */ /* 0x000fe20003f45270 */
[----:B------:R-:W-:Y:S01]  /*0ad0*/  VIADD R20, R22, 0x1 ;  /* 0x0000000116147836 */ /* 0x000fe20000000000 */
[----:B------:R-:W-:Y:S01]  /*0ae0*/  MOV R18, R22 ;  /* 0x0000001600127202 */ /* 0x000fe20000000f00 */
[----:B------:R-:W-:Y:S02]  /*0af0*/  IMAD.MOV.U32 R25, RZ, RZ, R6 ;  /* 0x000000ffff197224 */ /* 0x000fe400078e0006 */
[----:B------:R-:W-:Y:S01]  /*0b00*/  IMAD.MOV.U32 R26, RZ, RZ, R20 ;  /* 0x000000ffff1a7224 */ /* 0x000fe200078e0014 */
[----:B--2---:R0:W-:Y:S07]  /*0b10*/  STL [R21], R14 ;  /* 0x0000000e15007387 */ /* 0x0041ee0000100800 */
[----:B------:R-:W-:Y:S05]  /*0b20*/  @!P2 BRA `(.L_x_41) ;  /* 0x000000000048a947 */ /* 0x000fea0003800000 */
[----:B------:R-:W-:Y:S01]  /*0b30*/  ISETP.NE.AND P2, PT, R27, 0x1, PT ;  /* 0x000000011b00780c */ /* 0x000fe20003f45270 */
[----:B------:R-:W-:-:S04]  /*0b40*/  IMAD.IADD R15, R16, 0x1, R23 ;  /* 0x00000001100f7824 */ /* 0x000fc800078e0217 */
[----:B0-----:R-:W-:-:S06]  /*0b50*/  IMAD.WIDE R14, R15, 0x4, R12 ;  /* 0x000000040f0e7825 */ /* 0x001fcc00078e020c */
[----:B------:R-:W2:Y:S02]  /*0b60*/  LDG.E.CONSTANT R14, desc[UR6][R14.64] ;  /* 0x000000060e0e7981 */ /* 0x000ea4000c1e9900 */
[----:B------:R-:W-:-:S04]  /*0b70*/  @P2 IMAD.IADD R25, R17, 0x1, R23 ;  /* 0x0000000111192824 */ /* 0x000fc800078e0217 */
[----:B------:R-:W-:-:S06]  /*0b80*/  @P2 IMAD.WIDE R12, R25, 0x4, R12 ;  /* 0x00000004190c2825 */ /* 0x000fcc00078e020c */
[----:B------:R-:W3:Y:S01]  /*0b90*/  @P2 LDG.E.CONSTANT R12, desc[UR6][R12.64] ;  /* 0x000000060c0c2981 */ /* 0x000ee2000c1e9900 */
[----:B------:R-:W-:Y:S01]  /*0ba0*/  IADD3 R27, PT, PT, R22, 0x2, RZ ;  /* 0x00000002161b7810 */ /* 0x000fe20007ffe0ff */
[----:B------:R-:W-:-:S04]  /*0bb0*/  IMAD.MOV.U32 R18, RZ, RZ, R20 ;  /* 0x000000ffff127224 */ /* 0x000fc800078e0014 */
[--C-:B------:R-:W-:Y:S02]  /*0bc0*/  IMAD.MOV.U32 R26, RZ, RZ, R27.reuse ;  /* 0x000000ffff1a7224 */ /* 0x100fe400078e001b */
[----:B------:R-:W-:Y:S01]  /*0bd0*/  @P2 VIADD R26, R22, 0x3 ;  /* 0x00000003161a2836 */ /* 0x000fe20000000000 */
[----:B------:R-:W-:Y:S01]  /*0be0*/  MOV R25, R7 ;  /* 0x0000000700197202 */ /* 0x000fe20000000f00 */
[--C-:B------:R-:W-:Y:S02]  /*0bf0*/  IMAD.MOV.U32 R20, RZ, RZ, R27.reuse ;  /* 0x000000ffff147224 */ /* 0x100fe400078e001b */
[----:B------:R-:W-:Y:S01]  /*0c00*/  @P2 IMAD.MOV.U32 R18, RZ, RZ, R27 ;  /* 0x000000ffff122224 */ /* 0x000fe200078e001b */
[----:B------:R-:W-:Y:S01]  /*0c10*/  @P2 MOV R20, R26 ;  /* 0x0000001a00142202 */ /* 0x000fe20000000f00 */
[----:B------:R-:W-:Y:S01]  /*0c20*/  @P2 IMAD.MOV.U32 R25, RZ, RZ, R8 ;  /* 0x000000ffff192224 */ /* 0x000fe200078e0008 */
[----:B--2---:R1:W-:Y:S04]  /*0c30*/  STL [R21+0x4], R14 ;  /* 0x0000040e15007387 */ /* 0x0043e80000100800 */
[----:B---3--:R1:W-:Y:S02]  /*0c40*/  @P2 STL [R21+0x8], R12 ;  /* 0x0000080c15002387 */ /* 0x0083e40000100800 */
.L_x_41:
[----:B------:R-:W-:Y:S01]  /*0c50*/  VIADD R19, R19, 0x1 ;  /* 0x0000000113137836 */ /* 0x000fe20000000000 */
[----:B------:R-:W-:Y:S06]  /*0c60*/  @!P0 BRA `(.L_x_42) ;  /* 0x0000000c006c8947 */ /* 0x000fec0003800000 */
[----:B------:R-:W2:Y:S01]  /*0c70*/  S2R R13, SR_TID.X ;  /* 0x00000000000d7919 */ /* 0x000ea20000002100 */
[----:B------:R-:W2:Y:S01]  /*0c80*/  S2UR UR5, SR_CTAID.X ;  /* 0x00000000000579c3 */ /* 0x000ea20000002500 */
[----:B------:R-:W-:Y:S02]  /*0c90*/  IMAD.IADD R24, R25, 0x1, -R24 ;  /* 0x0000000119187824 */ /* 0x000fe400078e0a18 */
[----:B------:R-:W-:-:S03]  /*0ca0*/  VIADD R18, R26, 0xffffffff ;  /* 0xffffffff1a127836 */ /* 0x000fc60000000000 */
[----:B------:R-:W-:Y:S02]  /*0cb0*/  ISETP.GE.AND P0, PT, R24, 0x1, PT ;  /* 0x000000011800780c */ /* 0x000fe40003f06270 */
[----:B------:R-:W2:Y:S02]  /*0cc0*/  LDC R22, c[0x0][0x360] ;  /* 0x0000d800ff167b82 */ /* 0x000ea40000000800 */
[----:B--2---:R-:W-:-:S05]  /*0cd0*/  IMAD R22, R22, UR5, R13 ;  /* 0x0000000516167c24 */ /* 0x004fca000f8e020d */
[----:B------:R-:W-:-:S04]  /*0ce0*/  IADD3 R22, PT, PT, R22, 0x1, R25 ;  /* 0x0000000116167810 */ /* 0x000fc80007ffe019 */
[----:B------:R-:W-:Y:S05]  /*0cf0*/  @P0 BRA `(.L_x_43) ;  /* 0x0000000800c40947 */ /* 0x000fea0003800000 */
[----:B-1----:R-:W-:Y:S02]  /*0d00*/  IADD3 R12, PT, PT, -R24, 0x1, RZ ;  /* 0x00000001180c7810 */ /* 0x002fe40007ffe1ff */
[----:B------:R-:W-:Y:S02]  /*0d10*/  PLOP3.LUT P0, PT, PT, PT, PT, 0x80, 0x8 ;  /* 0x000000000008781c */ /* 0x000fe40003f0f070 */
[----:B------:R-:W-:-:S13]  /*0d20*/  ISETP.GT.AND P2, PT, R12, 0xc, PT ;  /* 0x0000000c0c00780c */ /* 0x000fda0003f44270 */
[----:B------:R-:W-:Y:S05]  /*0d30*/  @!P2 BRA `(.L_x_44) ;  /* 0x0000000400bca947 */ /* 0x000fea0003800000 */
[----:B------:R-:W-:-:S13]  /*0d40*/  PLOP3.LUT P0, PT, PT, PT, PT, 0x8, 0x80 ;  /* 0x000000000080781c */ /* 0x000fda0003f0e170 */
.L_x_45:
[----:B-1----:R-:W1:Y:S01]  /*0d50*/  LDC.64 R12, c[0x0][0x380] ;  /* 0x0000e000ff0c7b82 */ /* 0x002e620000000a00 */
[----:B0-----:R-:W-:-:S04]  /*0d60*/  VIADDMNMX R14, R22, 0xffffffff, RZ, !PT ;  /* 0xffffffff160e7846 */ /* 0x001fc800078001ff */
[----:B------:R-:W-:-:S04]  /*0d70*/  VIMNMX R14, PT, PT, R3, R14, PT ;  /* 0x0000000e030e7248 */ /* 0x000fc80003fe0100 */
[----:B------:R-:W-:-:S05]  /*0d80*/  IADD3 R15, PT, PT, R23, R14, RZ ;  /* 0x0000000e170f7210 */ /* 0x000fca0007ffe0ff */
[----:B-1----:R-:W-:-:S06]  /*0d90*/  IMAD.WIDE R14, R15, 0x4, R12 ;  /* 0x000000040f0e7825 */ /* 0x002fcc00078e020c */
[----:B------:R0:W2:Y:S01]  /*0da0*/  LDG.E.CONSTANT R14, desc[UR6][R14.64] ;  /* 0x000000060e0e7981 */ /* 0x0000a2000c1e9900 */
[----:B------:R-:W-:Y:S01]  /*0db0*/  VIMNMX R26, PT, PT, RZ, R22, !PT ;  /* 0x00000016ff1a7248 */ /* 0x000fe20007fe0100 */
[----:B------:R-:W-:-:S03]  /*0dc0*/  VIADD R20, R18, 0x1 ;  /* 0x0000000112147836 */ /* 0x000fc60000000000 */
[----:B------:R-:W-:Y:S01]  /*0dd0*/  VIMNMX R26, PT, PT, R3, R26, PT ;  /* 0x0000001a031a7248 */ /* 0x000fe20003fe0100 */
[----:B------:R-:W-:Y:S01]  /*0de0*/  IMAD R25, R20, 0x4, R1 ;  /* 0x0000000414197824 */ /* 0x000fe200078e0201 */
[----:B------:R-:W-:-:S03]  /*0df0*/  VIADDMNMX R20, R22, 0x1, RZ, !PT ;  /* 0x0000000116147846 */ /* 0x000fc600078001ff */
[----:B------:R-:W-:Y:S01]  /*0e00*/  IMAD.IADD R27, R23, 0x1, R26 ;  /* 0x00000001171b7824 */ /* 0x000fe200078e021a */
[----:B------:R-:W-:Y:S02]  /*0e10*/  VIADDMNMX R26, R22, 0x2, RZ, !PT ;  /* 0x00000002161a7846 */ /* 0x000fe400078001ff */
[C---:B------:R-:W-:Y:S02]  /*0e20*/  VIMNMX R20, PT, PT, R3.reuse, R20, PT ;  /* 0x0000001403147248 */ /* 0x040fe40003fe0100 */
[----:B------:R-:W-:Y:S01]  /*0e30*/  VIMNMX R28, PT, PT, R3, R26, PT ;  /* 0x0000001a031c7248 */ /* 0x000fe20003fe0100 */
[----:B------:R-:W-:Y:S01]  /*0e40*/  IMAD.WIDE R26, R27, 0x4, R12 ;  /* 0x000000041b1a7825 */ /* 0x000fe200078e020c */
[----:B------:R-:W-:-:S03]  /*0e50*/  IADD3 R21, PT, PT, R23, R20, RZ ;  /* 0x0000001417157210 */ /* 0x000fc60007ffe0ff */
[----:B0-----:R-:W-:Y:S02]  /*0e60*/  IMAD.IADD R15, R23, 0x1, R28 ;  /* 0x00000001170f7824 */ /* 0x001fe400078e021c */
[--C-:B------:R-:W-:Y:S01]  /*0e70*/  IMAD.WIDE R20, R21, 0x4, R12.reuse ;  /* 0x0000000415147825 */ /* 0x100fe200078e020c */
[----:B------:R-:W-:Y:S01]  /*0e80*/  VIADDMNMX R29, R22, 0x4, RZ, !PT ;  /* 0x00000004161d7846 */ /* 0x000fe200078001ff */
[----:B------:R-:W3:Y:S04]  /*0e90*/  LDG.E.CONSTANT R26, desc[UR6][R26.64] ;  /* 0x000000061a1a7981 */ /* 0x000ee8000c1e9900 */
[----:B------:R-:W4:Y:S04]  /*0ea0*/  LDG.E.CONSTANT R20, desc[UR6][R20.64] ;  /* 0x0000000614147981 */ /* 0x000f28000c1e9900 */
[----:B--2---:R0:W-:Y:S02]  /*0eb0*/  STL [R25], R14 ;  /* 0x0000000e19007387 */ /* 0x0041e40000100800 */
[----:B0-----:R-:W-:-:S06]  /*0ec0*/  IMAD.WIDE R14, R15, 0x4, R12 ;  /* 0x000000040f0e7825 */ /* 0x001fcc00078e020c */
[----:B------:R0:W2:Y:S01]  /*0ed0*/  LDG.E.CONSTANT R14, desc[UR6][R14.64] ;  /* 0x000000060e0e7981 */ /* 0x0000a2000c1e9900 */
[----:B------:R-:W-:Y:S02]  /*0ee0*/  VIMNMX R29, PT, PT, R3, R29, PT ;  /* 0x0000001d031d7248 */ /* 0x000fe40003fe0100 */
[----:B------:R-:W-:Y:S02]  /*0ef0*/  VIADDMNMX R28, R22, 0x3, RZ, !PT ;  /* 0x00000003161c7846 */ /* 0x000fe400078001ff */
[----:B0-----:R-:W-:Y:S02]  /*0f00*/  IADD3 R15, PT, PT, R23, R29, RZ ;  /* 0x0000001d170f7210 */ /* 0x001fe40007ffe0ff */
[----:B------:R-:W-:Y:S01]  /*0f10*/  VIMNMX R28, PT, PT, R3, R28, PT ;  /* 0x0000001c031c7248 */ /* 0x000fe20003fe0100 */
[----:B----4-:R0:W-:Y:S04]  /*0f20*/  STL [R25+0x8], R20 ;  /* 0x0000081419007387 */ /* 0x0101e80000100800 */
[----:B------:R-:W-:-:S04]  /*0f30*/  IMAD.IADD R21, R23, 0x1, R28 ;  /* 0x0000000117157824 */ /* 0x000fc800078e021c */
[----:B0-----:R-:W-:-:S06]  /*0f40*/  IMAD.WIDE R20, R21, 0x4, R12 ;  /* 0x0000000415147825 */ /* 0x001fcc00078e020c */
[----:B------:R0:W4:Y:S04]  /*0f50*/  LDG.E.CONSTANT R20, desc[UR6][R20.64] ;  /* 0x0000000614147981 */ /* 0x000128000c1e9900 */
[----:B--2---:R1:W-:Y:S02]  /*0f60*/  STL [R25+0xc], R14 ;  /* 0x00000c0e19007387 */ /* 0x0043e40000100800 */
[----:B-1----:R-:W-:-:S06]  /*0f70*/  IMAD.WIDE R14, R15, 0x4, R12 ;  /* 0x000000040f0e7825 */ /* 0x002fcc00078e020c */
[----:B------:R1:W2:Y:S01]  /*0f80*/  LDG.E.CONSTANT R14, desc[UR6][R14.64] ;  /* 0x000000060e0e7981 */ /* 0x0002a2000c1e9900 */
[----:B------:R-:W-:Y:S01]  /*0f90*/  VIADDMNMX R27, R22, 0x5, RZ, !PT ;  /* 0x00000005161b7846 */ /* 0x000fe200078001ff */
[----:B------:R-:W-:-:S03]  /*0fa0*/  VIADD R28, R18, 0x5 ;  /* 0x00000005121c7836 */ /* 0x000fc60000000000 */
[----:B------:R-:W-:Y:S01]  /*0fb0*/  VIMNMX R27, PT, PT, R3, R27, PT ;  /* 0x0000001b031b7248 */ /* 0x000fe20003fe0100 */
[----:B---3--:R3:W-:Y:S04]  /*0fc0*/  STL [R25+0x4], R26 ;  /* 0x0000041a19007387 */ /* 0x0087e80000100800 */
[----:B------:R-:W-:Y:S01]  /*0fd0*/  IMAD.IADD R27, R23, 0x1, R27 ;  /* 0x00000001171b7824 */ /* 0x000fe200078e021b */
[----:B---3--:R-:W-:-:S03]  /*0fe0*/  LEA R25, R28, R1, 0x2 ;  /* 0x000000011c197211 */ /* 0x008fc600078e10ff */
[----:B------:R-:W-:Y:S01]  /*0ff0*/  IMAD.WIDE R26, R27, 0x4, R12 ;  /* 0x000000041b1a7825 */ /* 0x000fe200078e020c */
[C---:B------:R-:W-:Y:S02]  /*1000*/  VIADDMNMX R28, R22.reuse, 0x6, RZ, !PT ;  /* 0x00000006161c7846 */ /* 0x040fe400078001ff */
[----:B0-----:R-:W-:Y:S02]  /*1010*/  VIADDMNMX R21, R22, 0x7, RZ, !PT ;  /* 0x0000000716157846 */ /* 0x001fe400078001ff */
[----:B------:R-:W-:Y:S01]  /*1020*/  VIMNMX R28, PT, PT, R3, R28, PT ;  /* 0x0000001c031c7248 */ /* 0x000fe20003fe0100 */
[----:B------:R0:W3:Y:S04]  /*1030*/  LDG.E.CONSTANT R29, desc[UR6][R26.64] ;  /* 0x000000061a1d7981 */ /* 0x0000e8000c1e9900 */
[----:B-1----:R-:W-:Y:S01]  /*1040*/  IMAD.IADD R15, R23, 0x1, R28 ;  /* 0x00000001170f7824 */ /* 0x002fe200078e021c */
[----:B------:R-:W-:-:S02]  /*1050*/  VIMNMX R28, PT, PT, R3, R21, PT ;  /* 0x00000015031c7248 */ /* 0x000fc40003fe0100 */
[----:B0-----:R-:W-:-:S03]  /*1060*/  VIADDMNMX R26, R22, 0x8, RZ, !PT ;  /* 0x00000008161a7846 */ /* 0x001fc600078001ff */
[----:B------:R-:W-:Y:S01]  /*1070*/  IMAD.IADD R21, R23, 0x1, R28 ;  /* 0x0000000117157824 */ /* 0x000fe200078e021c */
[----:B----4-:R0:W-:Y:S03]  /*1080*/  STL [R25], R20 ;  /* 0x0000001419007387 */ /* 0x0101e60000100800 */
[----:B0-----:R-:W-:-:S06]  /*1090*/  IMAD.WIDE R20, R21, 0x4, R12 ;  /* 0x0000000415147825 */ /* 0x001fcc00078e020c */
[----:B------:R0:W4:Y:S04]  /*10a0*/  LDG.E.CONSTANT R21, desc[UR6][R20.64] ;  /* 0x0000000614157981 */ /* 0x000128000c1e9900 */
[----:B--2---:R1:W-:Y:S02]  /*10b0*/  STL [R25+0x4], R14 ;  /* 0x0000040e19007387 */ /* 0x0043e40000100800 */
[----:B-1----:R-:W-:Y:S01]  /*10c0*/  VIMNMX R14, PT, PT, R3, R26, PT ;  /* 0x0000001a030e7248 */ /* 0x002fe20003fe0100 */
[----:B------:R-:W-:-:S03]  /*10d0*/  IMAD.WIDE R26, R15, 0x4, R12 ;  /* 0x000000040f1a7825 */ /* 0x000fc600078e020c */
[----:B------:R-:W-:-:S03]  /*10e0*/  IADD3 R15, PT, PT, R23, R14, RZ ;  /* 0x0000000e170f7210 */ /* 0x000fc60007ffe0ff */
[----:B------:R-:W2:Y:S02]  /*10f0*/  LDG.E.CONSTANT R26, desc[UR6][R26.64] ;  /* 0x000000061a1a7981 */ /* 0x000ea4000c1e9900 */
[----:B------:R-:W-:-:S06]  /*1100*/  IMAD.WIDE R14, R15, 0x4, R12 ;  /* 0x000000040f0e7825 */ /* 0x000fcc00078e020c */
[----:B------:R1:W5:Y:S04]  /*1110*/  LDG.E.CONSTANT R15, desc[UR6][R14.64] ;  /* 0x000000060e0f7981 */ /* 0x000368000c1e9900 */
[----:B---3--:R3:W-:Y:S01]  /*1120*/  STL [R25+0x8], R29 ;  /* 0x0000081d19007387 */ /* 0x0087e20000100800 */
[----:B0-----:R-:W-:Y:S01]  /*1130*/  VIADDMNMX R20, R22, 0xb, RZ, !PT ;  /* 0x0000000b16147846 */ /* 0x001fe200078001ff */
[----:B------:R-:W-:Y:S01]  /*1140*/  VIADD R28, R18, 0x9 ;  /* 0x00000009121c7836 */ /* 0x000fe20000000000 */
[C---:B-1----:R-:W-:Y:S02]  /*1150*/  VIADDMNMX R14, R22.reuse, 0xa, RZ, !PT ;  /* 0x0000000a160e7846 */ /* 0x042fe400078001ff */
[----:B---3--:R-:W-:Y:S02]  /*1160*/  VIADDMNMX R29, R22, 0x9, RZ, !PT ;  /* 0x00000009161d7846 */ /* 0x008fe400078001ff */
[----:B------:R-:W-:-:S02]  /*1170*/  VIMNMX R14, PT, PT, R3, R14, PT ;  /* 0x0000000e030e7248 */ /* 0x000fc40003fe0100 */
[C---:B------:R-:W-:Y:S02]  /*1180*/  VIMNMX R29, PT, PT, R3.reuse, R29, PT ;  /* 0x0000001d031d7248 */ /* 0x040fe40003fe0100 */
[----:B------:R-:W-:Y:S02]  /*1190*/  VIMNMX R20, PT, PT, R3, R20, PT ;  /* 0x0000001403147248 */ /* 0x000fe40003fe0100 */
[C---:B------:R-:W-:Y:S01]  /*11a0*/  IADD3 R27, PT, PT, R23.reuse, R29, RZ ;  /* 0x0000001d171b7210 */ /* 0x040fe20007ffe0ff */
[----:B------:R-:W-:Y:S01]  /*11b0*/  IMAD R28, R28, 0x4, R1 ;  /* 0x000000041c1c7824 */ /* 0x000fe200078e0201 */
[----:B--2---:R0:W-:Y:S04]  /*11c0*/  STL [R25+0xc], R26 ;  /* 0x00000c1a19007387 */ /* 0x0041e80000100800 */
[----:B----4-:R1:W-:Y:S01]  /*11d0*/  STL [R28], R21 ;  /* 0x000000151c007387 */ /* 0x0103e20000100800 */
[----:B0-----:R-:W-:-:S02]  /*11e0*/  IMAD.IADD R25, R23, 0x1, R14 ;  /* 0x0000000117197824 */ /* 0x001fc400078e020e */
[----:B------:R-:W-:Y:S02]  /*11f0*/  IMAD.IADD R14, R23, 0x1, R20 ;  /* 0x00000001170e7824 */ /* 0x000fe400078e0214 */
[--C-:B------:R-:W-:Y:S01]  /*1200*/  IMAD.WIDE R26, R27, 0x4, R12.reuse ;  /* 0x000000041b1a7825 */ /* 0x100fe200078e020c */
[----:B-----5:R0:W-:Y:S03]  /*1210*/  STL [R28+0x4], R15 ;  /* 0x0000040f1c007387 */ /* 0x0201e60000100800 */
[--C-:B-1----:R-:W-:Y:S02]  /*1220*/  IMAD.WIDE R20, R25, 0x4, R12.reuse ;  /* 0x0000000419147825 */ /* 0x102fe400078e020c */
[----:B------:R-:W2:Y:S04]  /*1230*/  LDG.E.CONSTANT R27, desc[UR6][R26.64] ;  /* 0x000000061a1b7981 */ /* 0x000ea8000c1e9900 */
[----:B------:R1:W3:Y:S01]  /*1240*/  LDG.E.CONSTANT R29, desc[UR6][R20.64] ;  /* 0x00000006141d7981 */ /* 0x0002e2000c1e9900 */
[----:B0-----:R-:W-:-:S06]  /*1250*/  IMAD.WIDE R14, R14, 0x4, R12 ;  /* 0x000000040e0e7825 */ /* 0x001fcc00078e020c */
[----:B------:R0:W4:Y:S01]  /*1260*/  LDG.E.CONSTANT R14, desc[UR6][R14.64] ;  /* 0x000000060e0e7981 */ /* 0x000122000c1e9900 */
[----:B-1----:R-:W-:-:S04]  /*1270*/  VIADDMNMX R20, R22, 0xc, RZ, !PT ;  /* 0x0000000c16147846 */ /* 0x002fc800078001ff */
[C---:B------:R-:W-:Y:S02]  /*1280*/  VIMNMX R26, PT, PT, R3.reuse, R20, PT ;  /* 0x00000014031a7248 */ /* 0x040fe40003fe0100 */
[----:B0-----:R-:W-:Y:S02]  /*1290*/  VIADDMNMX R15, R22, 0xd, RZ, !PT ;  /* 0x0000000d160f7846 */ /* 0x001fe400078001ff */
[----:B------:R-:W-:Y:S02]  /*12a0*/  IADD3 R25, PT, PT, R18, 0xd, RZ ;  /* 0x0000000d12197810 */ /* 0x000fe40007ffe0ff */
[----:B------:R-:W-:Y:S02]  /*12b0*/  VIMNMX R20, PT, PT, R3, R15, PT ;  /* 0x0000000f03147248 */ /* 0x000fe40003fe0100 */
[----:B------:R-:W-:Y:S01]  /*12c0*/  VIADDMNMX R15, R22, 0xe, RZ, !PT ;  /* 0x0000000e160f7846 */ /* 0x000fe200078001ff */
[----:B------:R-:W-:-:S03]  /*12d0*/  IMAD.IADD R21, R23, 0x1, R26 ;  /* 0x0000000117157824 */ /* 0x000fc600078e021a */
[----:B------:R-:W-:Y:S01]  /*12e0*/  VIMNMX R26, PT, PT, R3, R15, PT ;  /* 0x0000000f031a7248 */ /* 0x000fe20003fe0100 */
[----:B------:R-:W-:Y:S01]  /*12f0*/  IMAD R25, R25, 0x4, R1 ;  /* 0x0000000419197824 */ /* 0x000fe200078e0201 */
[----:B------:R-:W-:Y:S01]  /*1300*/  IADD3 R15, PT, PT, R23, R20, RZ ;  /* 0x00000014170f7210 */ /* 0x000fe20007ffe0ff */
[----:B------:R-:W-:-:S06]  /*1310*/  IMAD.WIDE R20, R21, 0x4, R12 ;  /* 0x0000000415147825 */ /* 0x000fcc00078e020c */
[----:B------:R-:W5:Y:S04]  /*1320*/  LDG.E.CONSTANT R20, desc[UR6][R20.64] ;  /* 0x0000000614147981 */ /* 0x000f68000c1e9900 */
[----:B--2---:R0:W-:Y:S04]  /*1330*/  STL [R28+0x8], R27 ;  /* 0x0000081b1c007387 */ /* 0x0041e80000100800 */
[----:B---3--:R-:W-:Y:S01]  /*1340*/  STL [R28+0xc], R29 ;  /* 0x00000c1d1c007387 */ /* 0x008fe20000100800 */
[----:B0-----:R-:W-:-:S03]  /*1350*/  IMAD.IADD R27, R23, 0x1, R26 ;  /* 0x00000001171b7824 */ /* 0x001fc600078e021a */
[----:B----4-:R0:W-:Y:S02]  /*1360*/  STL [R25], R14 ;  /* 0x0000000e19007387 */ /* 0x0101e40000100800 */
[----:B0-----:R-:W-:-:S04]  /*1370*/  IMAD.WIDE R14, R15, 0x4, R12 ;  /* 0x000000040f0e7825 */ /* 0x001fc800078e020c */
[----:B------:R-:W-:Y:S02]  /*1380*/  IMAD.WIDE R12, R27, 0x4, R12 ;  /* 0x000000041b0c7825 */ /* 0x000fe400078e020c */
[----:B------:R-:W2:Y:S04]  /*1390*/  LDG.E.CONSTANT R14, desc[UR6][R14.64] ;  /* 0x000000060e0e7981 */ /* 0x000ea8000c1e9900 */
[----:B------:R-:W3:Y:S01]  /*13a0*/  LDG.E.CONSTANT R12, desc[UR6][R12.64] ;  /* 0x000000060c0c7981 */ /* 0x000ee2000c1e9900 */
[----:B------:R-:W-:-:S03]  /*13b0*/  VIADD R24, R24, 0x10 ;  /* 0x0000001018187836 */ /* 0x000fc60000000000 */
[----:B-----5:R1:W-:Y:S02]  /*13c0*/  STL [R25+0x4], R20 ;  /* 0x0000041419007387 */ /* 0x0203e40000100800 */
[----:B------:R-:W-:Y:S01]  /*13d0*/  ISETP.GE.AND P2, PT, R24, -0xb, PT ;  /* 0xfffffff51800780c */ /* 0x000fe20003f46270 */
[----:B------:R-:W-:Y:S01]  /*13e0*/  VIADD R18, R18, 0x10 ;  /* 0x0000001012127836 */ /* 0x000fe20000000000 */
[----:B------:R-:W-:Y:S01]  /*13f0*/  IADD3 R22, PT, PT, R22, 0x10, RZ ;  /* 0x0000001016167810 */ /* 0x000fe20007ffe0ff */
[----:B--2---:R1:W-:Y:S04]  /*1400*/  STL [R25+0x8], R14 ;  /* 0x0000080e19007387 */ /* 0x0043e80000100800 */
[----:B---3--:R1:W-:Y:S06]  /*1410*/  STL [R25+0xc], R12 ;  /* 0x00000c0c19007387 */ /* 0x0083ec0000100800 */
[----:B------:R-:W-:Y:S05]  /*1420*/  @!P2 BRA `(.L_x_45) ;  /* 0xfffffff80048a947 */ /* 0x000fea000383ffff */
.L_x_44:
[----:B-1----:R-:W-:-:S04]  /*1430*/  IADD3 R12, PT, PT, -R24, 0x1, RZ ;  /* 0x00000001180c7810 */ /* 0x002fc80007ffe1ff */
[----:B------:R-:W-:-:S13]  /*1440*/  ISETP.GT.AND P2, PT, R12, 0x4, PT ;  /* 0x000000040c00780c */ /* 0x000fda0003f44270 */
[----:B------:R-:W-:Y:S05]  /*1450*/  @!P2 BRA `(.L_x_46) ;  /* 0x0000000000e4a947 */ /* 0x000fea0003800000 */
[----:B------:R-:W1:Y:S01]  /*1460*/  LDC.64 R12, c[0x0][0x380] ;  /* 0x0000e000ff0c7b82 */ /* 0x000e620000000a00 */
[----:B0-----:R-:W-:Y:S02]  /*1470*/  VIADDMNMX R14, R22, 0xffffffff, RZ, !PT ;  /* 0xffffffff160e7846 */ /* 0x001fe400078001ff */
[----:B------:R-:W-:Y:S02]  /*1480*/  VIMNMX R20, PT, PT, RZ, R22, !PT ;  /* 0x00000016ff147248 */ /* 0x000fe40007fe0100 */
[C---:B------:R-:W-:Y:S02]  /*1490*/  VIMNMX R14, PT, PT, R3.reuse, R14, PT ;  /* 0x0000000e030e7248 */ /* 0x040fe40003fe0100 */
[----:B------:R-:W-:-:S03]  /*14a0*/  VIMNMX R20, PT, PT, R3, R20, PT ;  /* 0x0000001403147248 */ /* 0x000fc60003fe0100 */
[C---:B------:R-:W-:Y:S01]  /*14b0*/  IMAD.IADD R21, R23.reuse, 0x1, R14 ;  /* 0x0000000117157824 */ /* 0x040fe200078e020e */
[----:B------:R-:W-:-:S03]  /*14c0*/  IADD3 R15, PT, PT, R23, R20, RZ ;  /* 0x00000014170f7210 */ /* 0x000fc60007ffe0ff */
[----:B-1----:R-:W-:-:S04]  /*14d0*/  IMAD.WIDE R20, R21, 0x4, R12 ;  /* 0x0000000415147825 */ /* 0x002fc800078e020c */
[----:B------:R-:W-:Y:S02]  /*14e0*/  IMAD.WIDE R14, R15, 0x4, R12 ;  /* 0x000000040f0e7825 */ /* 0x000fe400078e020c */
[----:B------:R0:W2:Y:S04]  /*14f0*/  LDG.E.CONSTANT R20, desc[UR6][R20.64] ;  /* 0x0000000614147981 */ /* 0x0000a8000c1e9900 */
[----:B------:R1:W3:Y:S01]  /*1500*/  LDG.E.CONSTANT R14, desc[UR6][R14.64] ;  /* 0x000000060e0e7981 */ /* 0x0002e2000c1e9900 */
[----:B------:R-:W-:Y:S01]  /*1510*/  VIADD R26, R18, 0x1 ;  /* 0x00000001121a7836 */ /* 0x000fe20000000000 */
[----:B------:R-:W-:-:S03]  /*1520*/  VIADDMNMX R28, R22, 0x2, RZ, !PT ;  /* 0x00000002161c7846 */ /* 0x000fc600078001ff */
[----:B------:R-:W-:Y:S01]  /*1530*/  IMAD R25, R26, 0x4, R1 ;  /* 0x000000041a197824 */ /* 0x000fe200078e0201 */
[----:B------:R-:W-:Y:S02]  /*1540*/  VIADDMNMX R26, R22, 0x1, RZ, !PT ;  /* 0x00000001161a7846 */ /* 0x000fe400078001ff */
[C---:B------:R-:W-:Y:S02]  /*1550*/  VIMNMX R28, PT, PT, R3.reuse, R28, PT ;  /* 0x0000001c031c7248 */ /* 0x040fe40003fe0100 */
[----:B------:R-:W-:-:S03]  /*1560*/  VIMNMX R26, PT, PT, R3, R26, PT ;  /* 0x0000001a031a7248 */ /* 0x000fc60003fe0100 */
[C---:B0-----:R-:W-:Y:S01]  /*1570*/  IMAD.IADD R21, R23.reuse, 0x1, R28 ;  /* 0x0000000117157824 */ /* 0x041fe200078e021c */
[----:B------:R-:W-:Y:S02]  /*1580*/  IADD3 R27, PT, PT, R23, R26, RZ ;  /* 0x0000001a171b7210 */ /* 0x000fe40007ffe0ff */
[----:B------:R-:W-:-:S04]  /*1590*/  VIADDMNMX R26, R22, 0x3, RZ, !PT ;  /* 0x00000003161a7846 */ /* 0x000fc800078001ff */
[----:B-1----:R-:W-:Y:S01]  /*15a0*/  VIMNMX R15, PT, PT, R3, R26, PT ;  /* 0x0000001a030f7248 */ /* 0x002fe20003fe0100 */
[----:B------:R-:W-:-:S04]  /*15b0*/  IMAD.WIDE R26, R27, 0x4, R12 ;  /* 0x000000041b1a7825 */ /* 0x000fc800078e020c */
[----:B------:R-:W-:Y:S02]  /*15c0*/  IMAD.IADD R15, R23, 0x1, R15 ;  /* 0x00000001170f7824 */ /* 0x000fe400078e020f */
[----:B------:R-:W4:Y:S04]  /*15d0*/  LDG.E.CONSTANT R26, desc[UR6][R26.64] ;  /* 0x000000061a1a7981 */ /* 0x000f28000c1e9900 */
[----:B--2---:R0:W-:Y:S04]  /*15e0*/  STL [R25], R20 ;  /* 0x0000001419007387 */ /* 0x0041e80000100800 */
[----:B---3--:R1:W-:Y:S01]  /*15f0*/  STL [R25+0x4], R14 ;  /* 0x0000040e19007387 */ /* 0x0083e20000100800 */
[----:B0-----:R-:W-:-:S04]  /*1600*/  IMAD.WIDE R20, R21, 0x4, R12 ;  /* 0x0000000415147825 */ /* 0x001fc800078e020c */
[----:B-1----:R-:W-:Y:S01]  /*1610*/  IMAD.WIDE R14, R15, 0x4, R12 ;  /* 0x000000040f0e7825 */ /* 0x002fe200078e020c */
[----:B------:R0:W2:Y:S05]  /*1620*/  LDG.E.CONSTANT R29, desc[UR6][R20.64] ;  /* 0x00000006141d7981 */ /* 0x0000aa000c1e9900 */
[----:B------:R1:W3:Y:S01]  /*1630*/  LDG.E.CONSTANT R15, desc[UR6][R14.64] ;  /* 0x000000060e0f7981 */ /* 0x0002e2000c1e9900 */
[----:B------:R-:W-:Y:S02]  /*1640*/  IADD3 R28, PT, PT, R18, 0x5, RZ ;  /* 0x00000005121c7810 */ /* 0x000fe40007ffe0ff */
[C---:B0-----:R-:W-:Y:S02]  /*1650*/  VIADDMNMX R20, R22.reuse, 0x5, RZ, !PT ;  /* 0x0000000516147846 */ /* 0x041fe400078001ff */
[----:B-1----:R-:W-:-:S04]  /*1660*/  VIADDMNMX R14, R22, 0x4, RZ, !PT ;  /* 0x00000004160e7846 */ /* 0x002fc800078001ff */
[C---:B------:R-:W-:Y:S02]  /*1670*/  VIMNMX R27, PT, PT, R3.reuse, R14, PT ;  /* 0x0000000e031b7248 */ /* 0x040fe40003fe0100 */
[----:B------:R-:W-:Y:S02]  /*1680*/  VIADDMNMX R14, R22, 0x6, RZ, !PT ;  /* 0x00000006160e7846 */ /* 0x000fe400078001ff */
[C---:B------:R-:W-:Y:S02]  /*1690*/  VIMNMX R20, PT, PT, R3.reuse, R20, PT ;  /* 0x0000001403147248 */ /* 0x040fe40003fe0100 */
[----:B------:R-:W-:Y:S01]  /*16a0*/  VIMNMX R14, PT, PT, R3, R14, PT ;  /* 0x0000000e030e7248 */ /* 0x000fe20003fe0100 */
[----:B------:R-:W-:Y:S02]  /*16b0*/  IMAD R28, R28, 0x4, R1 ;  /* 0x000000041c1c7824 */ /* 0x000fe400078e0201 */
[C---:B------:R-:W-:Y:S01]  /*16c0*/  IMAD.IADD R21, R23.reuse, 0x1, R27 ;  /* 0x0000000117157824 */ /* 0x040fe200078e021b */
[----:B------:R-:W-:Y:S01]  /*16d0*/  IADD3 R27, PT, PT, R23, R20, RZ ;  /* 0x00000014171b7210 */ /* 0x000fe20007ffe0ff */
[----:B----4-:R-:W-:Y:S02]  /*16e0*/  STL [R25+0x8], R26 ;  /* 0x0000081a19007387 */ /* 0x010fe40000100800 */
[----:B------:R-:W-:-:S06]  /*16f0*/  IMAD.WIDE R20, R21, 0x4, R12 ;  /* 0x0000000415147825 */ /* 0x000fcc00078e020c */
[----:B------:R-:W4:Y:S04]  /*1700*/  LDG.E.CONSTANT R21, desc[UR6][R20.64] ;  /* 0x0000000614157981 */ /* 0x000f28000c1e9900 */
[----:B--2---:R0:W-:Y:S04]  /*1710*/  STL [R25+0xc], R29 ;  /* 0x00000c1d19007387 */ /* 0x0041e80000100800 */
[----:B---3--:R1:W-:Y:S01]  /*1720*/  STL [R28], R15 ;  /* 0x0000000f1c007387 */ /* 0x0083e20000100800 */
[----:B0-----:R-:W-:Y:S02]  /*1730*/  IMAD.IADD R25, R23, 0x1, R14 ;  /* 0x0000000117197824 */ /* 0x001fe400078e020e */
[----:B-1----:R-:W-:-:S04]  /*1740*/  IMAD.WIDE R14, R27, 0x4, R12 ;  /* 0x000000041b0e7825 */ /* 0x002fc800078e020c */
[----:B------:R-:W-:Y:S02]  /*1750*/  IMAD.WIDE R12, R25, 0x4, R12 ;  /* 0x00000004190c7825 */ /* 0x000fe400078e020c */
[----:B------:R-:W2:Y:S04]  /*1760*/  LDG.E.CONSTANT R15, desc[UR6][R14.64] ;  /* 0x000000060e0f7981 */ /* 0x000ea8000c1e9900 */
[----:B------:R-:W3:Y:S04]  /*1770*/  LDG.E.CONSTANT R13, desc[UR6][R12.64] ;  /* 0x000000060c0d7981 */ /* 0x000ee8000c1e9900 */
[----:B----4-:R1:W-:Y:S01]  /*1780*/  STL [R28+0x4], R21 ;  /* 0x000004151c007387 */ /* 0x0103e20000100800 */
[----:B------:R-:W-:Y:S01]  /*1790*/  PLOP3.LUT P0, PT, PT, PT, PT, 0x8, 0x80 ;  /* 0x000000000080781c */ /* 0x000fe20003f0e170 */
[----:B------:R-:W-:Y:S01]  /*17a0*/  VIADD R24, R24, 0x8 ;  /* 0x0000000818187836 */ /* 0x000fe20000000000 */
[----:B------:R-:W-:Y:S01]  /*17b0*/  IADD3 R22, PT, PT, R22, 0x8, RZ ;  /* 0x0000000816167810 */ /* 0x000fe20007ffe0ff */
[----:B------:R-:W-:Y:S01]  /*17c0*/  VIADD R18, R18, 0x8 ;  /* 0x0000000812127836 */ /* 0x000fe20000000000 */
[----:B--2---:R1:W-:Y:S04]  /*17d0*/  STL [R28+0x8], R15 ;  /* 0x0000080f1c007387 */ /* 0x0043e80000100800 */
[----:B---3--:R1:W-:Y:S05]  /*17e0*/  STL [R28+0xc], R13 ;  /* 0x00000c0d1c007387 */ /* 0x0083ea0000100800 */
.L_x_46:
[----:B------:R-:W-:-:S13]  /*17f0*/  ISETP.NE.OR P0, PT, R24, 0x1, P0 ;  /* 0x000000011800780c */ /* 0x000fda0000705670 */
[----:B------:R-:W-:Y:S05]  /*1800*/  @!P0 BRA `(.L_x_47) ;  /* 0x0000000000808947 */ /* 0x000fea0003800000 */
.L_x_43:
[----:B-1-3--:R-:W1:Y:S01]  /*1810*/  LDC.64 R12, c[0x0][0x380] ;  /* 0x0000e000ff0c7b82 */ /* 0x00ae620000000a00 */
[----:B0-----:R-:W-:-:S04]  /*1820*/  VIADDMNMX R14, R22, 0xffffffff, RZ, !PT ;  /* 0xffffffff160e7846 */ /* 0x001fc800078001ff */
[----:B------:R-:W-:-:S05]  /*1830*/  VIMNMX R14, PT, PT, R3, R14, PT ;  /* 0x0000000e030e7248 */ /* 0x000fca0003fe0100 */
[----:B------:R-:W-:-:S04]  /*1840*/  IMAD.IADD R15, R23, 0x1, R14 ;  /* 0x00000001170f7824 */ /* 0x000fc800078e020e */
[----:B-1----:R-:W-:-:S06]  /*1850*/  IMAD.WIDE R14, R15, 0x4, R12 ;  /* 0x000000040f0e7825 */ /* 0x002fcc00078e020c */
[----:B------:R0:W2:Y:S01]  /*1860*/  LDG.E.CONSTANT R14, desc[UR6][R14.64] ;  /* 0x000000060e0e7981 */ /* 0x0000a2000c1e9900 */
[----:B------:R-:W-:Y:S02]  /*1870*/  IADD3 R20, PT, PT, R18, 0x1, RZ ;  /* 0x0000000112147810 */ /* 0x000fe40007ffe0ff */
[C---:B------:R-:W-:Y:S02]  /*1880*/  VIADDMNMX R26, R22.reuse, 0x1, RZ, !PT ;  /* 0x00000001161a7846 */ /* 0x040fe400078001ff */
[----:B------:R-:W-:Y:S01]  /*1890*/  VIADDMNMX R28, R22, 0x2, RZ, !PT ;  /* 0x00000002161c7846 */ /* 0x000fe200078001ff */
[----:B------:R-:W-:Y:S01]  /*18a0*/  IMAD R25, R20, 0x4, R1 ;  /* 0x0000000414197824 */ /* 0x000fe200078e0201 */
[----:B------:R-:W-:Y:S02]  /*18b0*/  VIMNMX R20, PT, PT, RZ, R22, !PT ;  /* 0x00000016ff147248 */ /* 0x000fe40007fe0100 */
[C---:B------:R-:W-:Y:S02]  /*18c0*/  VIMNMX R26, PT, PT, R3.reuse, R26, PT ;  /* 0x0000001a031a7248 */ /* 0x040fe40003fe0100 */
[----:B------:R-:W-:-:S02]  /*18d0*/  VIMNMX R20, PT, PT, R3, R20, PT ;  /* 0x0000001403147248 */ /* 0x000fc40003fe0100 */
[----:B------:R-:W-:Y:S02]  /*18e0*/  VIMNMX R28, PT, PT, R3, R28, PT ;  /* 0x0000001c031c7248 */ /* 0x000fe40003fe0100 */
[C---:B0-----:R-:W-:Y:S01]  /*18f0*/  IADD3 R15, PT, PT, R23.reuse, R26, RZ ;  /* 0x0000001a170f7210 */ /* 0x041fe20007ffe0ff */
[C---:B------:R-:W-:Y:S02]  /*1900*/  IMAD.IADD R21, R23.reuse, 0x1, R20 ;  /* 0x0000000117157824 */ /* 0x040fe400078e0214 */
[----:B------:R-:W-:Y:S02]  /*1910*/  IMAD.IADD R27, R23, 0x1, R28 ;  /* 0x00000001171b7824 */ /* 0x000fe400078e021c */
[----:B------:R-:W-:-:S06]  /*1920*/  IMAD.WIDE R20, R21, 0x4, R12 ;  /* 0x0000000415147825 */ /* 0x000fcc00078e020c */
[----:B------:R-:W3:Y:S04]  /*1930*/  LDG.E.CONSTANT R20, desc[UR6][R20.64] ;  /* 0x0000000614147981 */ /* 0x000ee8000c1e9900 */
[----:B--2---:R0:W-:Y:S02]  /*1940*/  STL [R25], R14 ;  /* 0x0000000e19007387 */ /* 0x0041e40000100800 */
[----:B0-----:R-:W-:-:S04]  /*1950*/  IMAD.WIDE R14, R15, 0x4, R12 ;  /* 0x000000040f0e7825 */ /* 0x001fc800078e020c */
[----:B------:R-:W-:Y:S02]  /*1960*/  IMAD.WIDE R12, R27, 0x4, R12 ;  /* 0x000000041b0c7825 */ /* 0x000fe400078e020c */
[----:B------:R-:W2:Y:S04]  /*1970*/  LDG.E.CONSTANT R14, desc[UR6][R14.64] ;  /* 0x000000060e0e7981 */ /* 0x000ea8000c1e9900 */
[----:B------:R-:W4:Y:S01]  /*1980*/  LDG.E.CONSTANT R12, desc[UR6][R12.64] ;  /* 0x000000060c0c7981 */ /* 0x000f22000c1e9900 */
[----:B------:R-:W-:-:S03]  /*1990*/  VIADD R24, R24, 0x4 ;  /* 0x0000000418187836 */ /* 0x000fc60000000000 */
[----:B---3--:R3:W-:Y:S02]  /*19a0*/  STL [R25+0x4], R20 ;  /* 0x0000041419007387 */ /* 0x0087e40000100800 */
[----:B------:R-:W-:Y:S01]  /*19b0*/  ISETP.NE.AND P0, PT, R24, 0x1, PT ;  /* 0x000000011800780c */ /* 0x000fe20003f05270 */
[----:B------:R-:W-:Y:S01]  /*19c0*/  VIADD R18, R18, 0x4 ;  /* 0x0000000412127836 */ /* 0x000fe20000000000 */
[----:B------:R-:W-:Y:S01]  /*19d0*/  IADD3 R22, PT, PT, R22, 0x4, RZ ;  /* 0x0000000416167810 */ /* 0x000fe20007ffe0ff */
[----:B--2---:R3:W-:Y:S04]  /*19e0*/  STL [R25+0x8], R14 ;  /* 0x0000080e19007387 */ /* 0x0047e80000100800 */
[----:B----4-:R3:W-:Y:S06]  /*19f0*/  STL [R25+0xc], R12 ;  /* 0x00000c0c19007387 */ /* 0x0107ec0000100800 */
[----:B------:R-:W-:Y:S05]  /*1a00*/  @P0 BRA `(.L_x_43) ;  /* 0xfffffffc00800947 */ /* 0x000fea000383ffff */
.L_x_47:
[----:B---3--:R-:W-:-:S07]  /*1a10*/  VIADD R20, R18, 0x1 ;  /* 0x0000000112147836 */ /* 0x008fce0000000000 */
.L_x_42:
[----:B------:R-:W-:Y:S01]  /*1a20*/  MOV R22, R20 ;  /* 0x0000001400167202 */ /* 0x000fe20000000f00 */
[----:B------:R-:W-:Y:S06]  /*1a30*/  @P1 BRA `(.L_x_48) ;  /* 0xffffffec00d41947 */ /* 0x000fec000383ffff */
[----:B------:R-:W-:-:S13]  /*1a40*/  ISETP.GE.AND P0, PT, R18, 0x1, PT ;  /* 0x000000011200780c */ /* 0x000fda0003f06270 */
[----:B------:R-:W-:Y:S05]  /*1a50*/  @!P0 BRA `(.L_x_49) ;  /* 0x0000000000ec8947 */ /* 0x000fea0003800000 */
[----:B------:R-:W-:-:S05]  /*1a60*/  UMOV UR5, URZ ;  /* 0x000000ff00057c82 */ /* 0x000fca0008000000 */
.L_x_53:
[----:B------:R-:W-:-:S13]  /*1a70*/  ISETP.GT.AND P0, PT, R18, UR5, PT ;  /* 0x0000000512007c0c */ /* 0x000fda000bf04270 */
[----:B-123--:R-:W-:Y:S05]  /*1a80*/  @!P0 BRA `(.L_x_50) ;  /* 0x0000000000d48947 */ /* 0x00efea0003800000 */
[----:B-1----:R-:W-:-:S04]  /*1a90*/  IADD3 R12, PT, PT, -R18, UR5, RZ ;  /* 0x00000005120c7c10 */ /* 0x002fc8000fffe1ff */
[----:B------:R-:W-:Y:S01]  /*1aa0*/  ISETP.GT.U32.AND P0, PT, R12, -0x4, PT ;  /* 0xfffffffc0c00780c */ /* 0x000fe20003f04070 */
[----:B------:R-:W-:-:S12]  /*1ab0*/  IMAD.MOV.U32 R12, RZ, RZ, RZ ;  /* 0x000000ffff0c7224 */ /* 0x000fd800078e00ff */
[----:B------:R-:W-:Y:S05]  /*1ac0*/  @P0 BRA `(.L_x_51) ;  /* 0x00000000006c0947 */ /* 0x000fea0003800000 */
[----:B------:R1:W5:Y:S01]  /*1ad0*/  LDL R13, [R1] ;  /* 0x00000000010d7983 */ /* 0x0003620000100800 */
[----:B------:R-:W-:-:S07]  /*1ae0*/  IMAD.MOV.U32 R22, RZ, RZ, RZ ;  /* 0x000000ffff167224 */ /* 0x000fce00078e00ff */
.L_x_52:
[----:B------:R-:W-:-:S05]  /*1af0*/  LEA R19, R22, R1, 0x2 ;  /* 0x0000000116137211 */ /* 0x000fca00078e10ff */
[----:B------:R-:W2:Y:S04]  /*1b00*/  LDL R12, [R19+0x4] ;  /* 0x00000400130c7983 */ /* 0x000ea80000100800 */
[----:B------:R-:W3:Y:S04]  /*1b10*/  LDL R15, [R19+0x8] ;  /* 0x00000800130f7983 */ /* 0x000ee80000100800 */
[----:B0-----:R-:W4:Y:S01]  /*1b20*/  LDL R14, [R19+0xc] ;  /* 0x00000c00130e7983 */ /* 0x001f220000100800 */
[----:B--2--5:R-:W-:-:S13]  /*1b30*/  FSETP.GT.AND P0, PT, R13, R12, PT ;  /* 0x0000000c0d00720b */ /* 0x024fda0003f04000 */
[----:B------:R0:W-:Y:S02]  /*1b40*/  @P0 STL.64 [R19], R12 ;  /* 0x0000000c13000387 */ /* 0x0001e40000100a00 */
[----:B0-----:R-:W-:Y:S02]  /*1b50*/  @P0 IMAD.MOV.U32 R12, RZ, RZ, R13 ;  /* 0x000000ffff0c0224 */ /* 0x001fe400078e000d */
[----:B------:R-:W2:Y:S01]  /*1b60*/  LDL R13, [R19+0x10] ;  /* 0x00001000130d7983 */ /* 0x000ea20000100800 */
[----:B------:R-:W-:Y:S02]  /*1b70*/  VIADD R21, R18, -UR5 ;  /* 0x8000000512157c36 */ /* 0x000fe40008000000 */
[----:B---3--:R-:W-:Y:S01]  /*1b80*/  FSETP.GT.AND P0, PT, R12, R15, PT ;  /* 0x0000000f0c00720b */ /* 0x008fe20003f04000 */
[----:B------:R-:W-:Y:S02]  /*1b90*/  VIADD R22, R22, 0x4 ;  /* 0x0000000416167836 */ /* 0x000fe40000000000 */
[----:B------:R-:W-:-:S10]  /*1ba0*/  LOP3.LUT R21, R21, 0xfffffffc, RZ, 0xc0, !PT ;  /* 0xfffffffc15157812 */ /* 0x000fd400078ec0ff */
[----:B------:R0:W-:Y:S04]  /*1bb0*/  @P0 STL [R19+0x4], R15 ;  /* 0x0000040f13000387 */ /* 0x0001e80000100800 */
[----:B------:R-:W-:Y:S01]  /*1bc0*/  @P0 STL [R19+0x8], R12 ;  /* 0x0000080c13000387 */ /* 0x000fe20000100800 */
[----:B0-----:R-:W-:-:S05]  /*1bd0*/  @P0 IMAD.MOV.U32 R15, RZ, RZ, R12 ;  /* 0x000000ffff0f0224 */ /* 0x001fca00078e000c */
[----:B----4-:R-:W-:-:S13]  /*1be0*/  FSETP.GT.AND P1, PT, R15, R14, PT ;  /* 0x0000000e0f00720b */ /* 0x010fda0003f24000 */
[----:B------:R0:W-:Y:S02]  /*1bf0*/  @P1 STL.64 [R19+0x8], R14 ;  /* 0x0000080e13001387 */ /* 0x0001e40000100a00 */
[----:B0-----:R-:W-:Y:S02]  /*1c00*/  @P1 MOV R14, R15 ;  /* 0x0000000f000e1202 */ /* 0x001fe40000000f00 */
[----:B------:R-:W-:Y:S02]  /*1c10*/  ISETP.NE.AND P1, PT, R22, R21, PT ;  /* 0x000000151600720c */ /* 0x000fe40003f25270 */
[----:B--2---:R-:W-:-:S13]  /*1c20*/  FSETP.GT.AND P0, PT, R14, R13, PT ;  /* 0x0000000d0e00720b */ /* 0x004fda0003f04000 */
[----:B------:R-:W-:Y:S04]  /*1c30*/  @P0 STL [R19+0x10], R14 ;  /* 0x0000100e13000387 */ /* 0x000fe80000100800 */
[----:B------:R0:W-:Y:S02]  /*1c40*/  @P0 STL [R19+0xc], R13 ;  /* 0x00000c0d13000387 */ /* 0x0001e40000100800 */
[----:B0-----:R-:W-:Y:S01]  /*1c50*/  @P0 MOV R13, R14 ;  /* 0x0000000e000d0202 */ /* 0x001fe20000000f00 */
[----:B------:R-:W-:Y:S06]  /*1c60*/  @P1 BRA `(.L_x_52) ;  /* 0xfffffffc00a01947 */ /* 0x000fec000383ffff */
[----:B------:R-:W-:-:S07]  /*1c70*/  IMAD.MOV.U32 R12, RZ, RZ, R21 ;  /* 0x000000ffff0c7224 */ /* 0x000fce00078e0015 */
.L_x_51:
[----:B------:R-:W-:-:S05]  /*1c80*/  VIADD R19, R18, -UR5 ;  /* 0x8000000512137c36 */ /* 0x000fca0008000000 */
[----:B------:R-:W-:-:S13]  /*1c90*/  LOP3.LUT P0, R19, R19, 0x3, RZ, 0xc0, !PT ;  /* 0x0000000313137812 */ /* 0x000fda000780c0ff */
[----:B------:R-:W-:Y:S05]  /*1ca0*/  @!P0 BRA `(.L_x_50) ;  /* 0x00000000004c8947 */ /* 0x000fea0003800000 */
[----:B------:R-:W-:-:S05]  /*1cb0*/  LEA R22, R12, R1, 0x2 ;  /* 0x000000010c167211 */ /* 0x000fca00078e10ff */
[----:B------:R-:W2:Y:S01]  /*1cc0*/  LDL.64 R12, [R22] ;  /* 0x00000000160c7983 */ /* 0x000ea20000100a00 */
[----:B------:R-:W-:Y:S02]  /*1cd0*/  ISETP.NE.AND P1, PT, R19, 0x1, PT ;  /* 0x000000011300780c */ /* 0x000fe40003f25270 */
[----:B--2---:R-:W-:Y:S01]  /*1ce0*/  FSETP.GT.AND P0, PT, R12, R13, PT ;  /* 0x0000000d0c00720b */ /* 0x004fe20003f04000 */
[----:B0-----:R-:W-:Y:S02]  /*1cf0*/  IMAD.MOV.U32 R14, RZ, RZ, R13 ;  /* 0x000000ffff0e7224 */ /* 0x001fe400078e000d */
[----:B------:R-:W-:-:S10]  /*1d00*/  IMAD.MOV.U32 R15, RZ, RZ, R12 ;  /* 0x000000ffff0f7224 */ /* 0x000fd400078e000c */
[----:B------:R2:W-:Y:S01]  /*1d10*/  @P0 STL.64 [R22], R14 ;  /* 0x0000000e16000387 */ /* 0x0005e20000100a00 */
[----:B------:R-:W-:Y:S01]  /*1d20*/  @P0 MOV R13, R12 ;  /* 0x0000000c000d0202 */ /* 0x000fe20000000f00 */
[----:B------:R-:W-:Y:S06]  /*1d30*/  @!P1 BRA `(.L_x_50) ;  /* 0x0000000000289947 */ /* 0x000fec0003800000 */
[----:B--2---:R-:W2:Y:S01]  /*1d40*/  LDL R15, [R22+0x8] ;  /* 0x00000800160f7983 */ /* 0x004ea20000100800 */
[----:B------:R-:W-:Y:S02]  /*1d50*/  ISETP.NE.AND P1, PT, R19, 0x2, PT ;  /* 0x000000021300780c */ /* 0x000fe40003f25270 */
[----:B--2---:R-:W-:-:S13]  /*1d60*/  FSETP.GT.AND P0, PT, R13, R15, PT ;  /* 0x0000000f0d00720b */ /* 0x004fda0003f04000 */
[----:B------:R-:W-:Y:S04]  /*1d70*/  @P0 STL [R22+0x8], R13 ;  /* 0x0000080d16000387 */ /* 0x000fe80000100800 */
[----:B------:R0:W-:Y:S02]  /*1d80*/  @P0 STL [R22+0x4], R15 ;  /* 0x0000040f16000387 */ /* 0x0001e40000100800 */
[----:B0-----:R-:W-:Y:S01]  /*1d90*/  @P0 IMAD.MOV.U32 R15, RZ, RZ, R13 ;  /* 0x000000ffff0f0224 */ /* 0x001fe200078e000d */
[----:B------:R-:W-:Y:S06]  /*1da0*/  @!P1 BRA `(.L_x_50) ;  /* 0x00000000000c9947 */ /* 0x000fec0003800000 */
[----:B------:R-:W2:Y:S02]  /*1db0*/  LDL R14, [R22+0xc] ;  /* 0x00000c00160e7983 */ /* 0x000ea40000100800 */
[----:B--2---:R-:W-:-:S13]  /*1dc0*/  FSETP.GT.AND P0, PT, R15, R14, PT ;  /* 0x0000000e0f00720b */ /* 0x004fda0003f04000 */
[----:B------:R3:W-:Y:S02]  /*1dd0*/  @P0 STL.64 [R22+0x8], R14 ;  /* 0x0000080e16000387 */ /* 0x0007e40000100a00 */
.L_x_50:
[----:B------:R-:W-:-:S06]  /*1de0*/  UIADD3 UR5, UPT, UPT, UR5, 0x1, URZ ;  /* 0x0000000105057890 */ /* 0x000fcc000fffe0ff */
[----:B------:R-:W-:-:S13]  /*1df0*/  ISETP.LE.AND P0, PT, R18, UR5, PT ;  /* 0x0000000512007c0c */ /* 0x000fda000bf03270 */
[----:B------:R-:W-:Y:S05]  /*1e00*/  @!P0 BRA `(.L_x_53) ;  /* 0xfffffffc00188947 */ /* 0x000fea000383ffff */
.L_x_49:
[----:B-123--:R-:W2:Y:S01]  /*1e10*/  LDL R15, [R5] ;  /* 0x00000000050f7983 */ /* 0x00eea20000100800 */
[----:B------:R-:W1:Y:S01]  /*1e20*/  S2UR UR5, SR_CTAID.X ;  /* 0x00000000000579c3 */ /* 0x000e620000002500 */
[----:B------:R-:W3:Y:S01]  /*1e30*/  LDCU UR8, c[0x0][0x398] ;  /* 0x00007300ff0877ac */ /* 0x000ee20008000800 */
[----:B0-----:R-:W1:Y:S06]  /*1e40*/  S2R R14, SR_TID.X ;  /* 0x00000000000e7919 */ /* 0x001e6c0000002100 */
[----:B------:R-:W1:Y:S08]  /*1e50*/  LDC R19, c[0x0][0x360] ;  /* 0x0000d800ff137b82 */ /* 0x000e700000000800 */
[----:B------:R-:W0:Y:S01]  /*1e60*/  LDC.64 R12, c[0x0][0x388] ;  /* 0x0000e200ff0c7b82 */ /* 0x000e220000000a00 */
[----:B-1----:R-:W-:Y:S01]  /*1e70*/  IMAD R19, R19, UR5, R14 ;  /* 0x0000000513137c24 */ /* 0x002fe2000f8e020e */
[----:B------:R-:W1:Y:S03]  /*1e80*/  LDCU UR5, c[0x0][0x390] ;  /* 0x00007200ff0577ac */ /* 0x000e660008000800 */
[----:B---3--:R-:W-:-:S04]  /*1e90*/  IMAD R19, R0, UR8, R19 ;  /* 0x0000000800137c24 */ /* 0x008fc8000f8e0213 */
[----:B------:R-:W-:Y:S01]  /*1ea0*/  IMAD R19, R2, UR4, R19 ;  /* 0x0000000402137c24 */ /* 0x000fe2000f8e0213 */
[----:B------:R-:W-:-:S03]  /*1eb0*/  UIADD3 UR4, UPT, UPT, UR4, 0x1, URZ ;  /* 0x0000000104047890 */ /* 0x000fc6000fffe0ff */
[----:B0-----:R-:W-:Y:S01]  /*1ec0*/  IMAD.WIDE R12, R19, 0x4, R12 ;  /* 0x00000004130c7825 */ /* 0x001fe200078e020c */
[----:B-1----:R-:W-:-:S04]  /*1ed0*/  UISETP.NE.AND UP0, UPT, UR4, UR5, UPT ;  /* 0x000000050400728c */ /* 0x002fc8000bf05270 */
[----:B--2---:R0:W-:Y:S05]  /*1ee0*/  STG.E desc[UR6][R12.64], R15 ;  /* 0x0000000f0c007986 */ /* 0x0041ea000c101906 */
[----:B------:R-:W-:Y:S05]  /*1ef0*/  BRA.U UP0, `(.L_x_54) ;  /* 0xffffffe9009c7547 */ /* 0x000fea000b83ffff */
[----:B------:R-:W-:Y:S05]  /*1f00*/  EXIT ;  /* 0x000000000000794d */ /* 0x000fea0003800000 */
.L_x_55:
        /* <DEDUP_REMOVED lines=15> */
.L_x_113:


//--------------------- .text._Z17box_filter_kernelPKfPfiiii --------------------------
	.section	.text._Z17box_filter_kernelPKfPfiiii,"ax",@progbits
	.align	128
        .global         _Z17box_filter_kernelPKfPfiiii
        .type           _Z17box_filter_kernelPKfPfiiii,@function
        .size           _Z17box_filter_kernelPKfPfiiii,(.L_x_108 - _Z17box_filter_kernelPKfPfiiii)
        .other          _Z17box_filter_kernelPKfPfiiii,@"STO_CUDA_ENTRY STV_DEFAULT"
_Z17box_filter_kernelPKfPfiiii:
.text._Z17box_filter_kernelPKfPfiiii:
        /* <DEDUP_REMOVED lines=14> */
[----:B------:R-:W0:Y:S02]  /*00e0*/  LDCU UR4, c[0x0][0x39c] ;  /* 0x00007380ff0477ac */ /* 0x000e240008000800 */
[----:B0-----:R-:W-:-:S06]  /*00f0*/  UIMAD UR4, UR4, UR4, URZ ;  /* 0x00000004040472a4 */ /* 0x001fcc000f8e02ff */
[----:B------:R-:W-:-:S05]  /*0100*/  I2FP.F32.U32 R2, UR4 ;  /* 0x0000000400027c45 */ /* 0x000fca0008201000 */
[----:B------:R-:W-:-:S05]  /*0110*/  VIADD R4, R2, 0x1800000 ;  /* 0x0180000002047836 */ /* 0x000fca0000000000 */
[----:B------:R-:W-:-:S04]  /*0120*/  LOP3.LUT R4, R4, 0x7f800000, RZ, 0xc0, !PT ;  /* 0x7f80000004047812 */ /* 0x000fc800078ec0ff */
[----:B------:R-:W-:-:S13]  /*0130*/  ISETP.GT.U32.AND P0, PT, R4, 0x1ffffff, PT ;  /* 0x01ffffff0400780c */ /* 0x000fda0003f04070 */
[----:B------:R-:W-:Y:S05]  /*0140*/  @P0 BRA `(.L_x_56) ;  /* 0x00000000000c0947 */ /* 0x000fea0003800000 */
[----:B------:R-:W-:-:S07]  /*0150*/  MOV R4, 0x170 ;  /* 0x0000017000047802 */ /* 0x000fce0000000f00 */
[----:B------:R-:W-:Y:S05]  /*0160*/  CALL.REL.NOINC `($__internal_2_$__cuda_sm20_rcp_rn_f32_slowpath) ;  /* 0x00000014004c7944 */ /* 0x000fea0003c00000 */
[----:B------:R-:W-:Y:S05]  /*0170*/  BRA `(.L_x_57) ;  /* 0x0000000000107947 */ /* 0x000fea0003800000 */
.L_x_56:
[----:B------:R-:W0:Y:S02]  /*0180*/  MUFU.RCP R5, R2 ;  /* 0x0000000200057308 */ /* 0x000e240000001000 */
[----:B0-----:R-:W-:-:S04]  /*0190*/  FFMA R4, R2, R5, -1 ;  /* 0xbf80000002047423 */ /* 0x001fc80000000005 */
[----:B------:R-:W-:-:S04]  /*01a0*/  FADD.FTZ R4, -R4, -RZ ;  /* 0x800000ff04047221 */ /* 0x000fc80000010100 */
[----:B------:R-:W-:-:S07]  /*01b0*/  FFMA R2, R5, R4, R5 ;  /* 0x0000000405027223 */ /* 0x000fce0000000005 */
.L_x_57:
[----:B------:R-:W0:Y:S02]  /*01c0*/  LDC R7, c[0x0][0x390] ;  /* 0x0000e400ff077b82 */ /* 0x000e240000000800 */
[----:B0-----:R-:W-:-:S13]  /*01d0*/  ISETP.GE.AND P0, PT, R7, 0x1, PT ;  /* 0x000000010700780c */ /* 0x001fda0003f06270 */
[----:B------:R-:W-:Y:S05]  /*01e0*/  @!P0 EXIT ;  /* 0x000000000000894d */ /* 0x000fea0003800000 */
[----:B------:R-:W0:Y:S01]  /*01f0*/  LDC R6, c[0x0][0x39c] ;  /* 0x0000e700ff067b82 */ /* 0x000e220000000800 */
[----:B------:R-:W1:Y:S01]  /*0200*/  LDCU UR5, c[0x0][0x398] ;  /* 0x00007300ff0577ac */ /* 0x000e620008000800 */
[----:B------:R-:W2:Y:S06]  /*0210*/  LDCU.64 UR6, c[0x0][0x358] ;  /* 0x00006b00ff0677ac */ /* 0x000eac0008000a00 */
[----:B------:R-:W3:Y:S01]  /*0220*/  LDC R8, c[0x0][0x394] ;  /* 0x0000e500ff087b82 */ /* 0x000ee20000000800 */
[----:B-1----:R-:W-:Y:S01]  /*0230*/  IMAD R4, R0, UR5, R3 ;  /* 0x0000000500047c24 */ /* 0x002fe2000f8e0203 */
[----:B0-----:R-:W-:-:S02]  /*0240*/  ISETP.GT.AND P0, PT, R6, -0x2, PT ;  /* 0xfffffffe0600780c */ /* 0x001fc40003f04270 */
[----:B------:R-:W-:-:S04]  /*0250*/  LEA.HI R6, R6, R6, RZ, 0x1 ;  /* 0x0000000606067211 */ /* 0x000fc800078f08ff */
[----:B------:R-:W-:Y:S01]  /*0260*/  SHF.R.S32.HI R6, RZ, 0x1, R6 ;  /* 0x00000001ff067819 */ /* 0x000fe20000011406 */
[----:B---3--:R-:W-:-:S06]  /*0270*/  IMAD R5, R8, UR5, RZ ;  /* 0x0000000508057c24 */ /* 0x008fcc000f8e02ff */
[----:B--2---:R-:W-:Y:S05]  /*0280*/  @P0 BRA `(.L_x_58) ;  /* 0x0000000400000947 */ /* 0x004fea0003800000 */
[C---:B------:R-:W-:Y:S01]  /*0290*/  ISETP.GE.U32.AND P0, PT, R7.reuse, 0x8, PT ;  /* 0x000000080700780c */ /* 0x040fe20003f06070 */
[----:B------:R-:W-:Y:S01]  /*02a0*/  FMUL R2, RZ, R2 ;  /* 0x00000002ff027220 */ /* 0x000fe20000400000 */
[----:B------:R-:W-:Y:S01]  /*02b0*/  LOP3.LUT R26, R7, 0x7, RZ, 0xc0, !PT ;  /* 0x00000007071a7812 */ /* 0x000fe200078ec0ff */
[----:B------:R-:W-:-:S03]  /*02c0*/  IMAD.MOV.U32 R0, RZ, RZ, RZ ;  /* 0x000000ffff007224 */ /* 0x000fc600078e00ff */
[----:B------:R-:W-:-:S07]  /*02d0*/  ISETP.NE.AND P1, PT, R26, RZ, PT ;  /* 0x000000ff1a00720c */ /* 0x000fce0003f25270 */
[----:B------:R-:W-:Y:S06]  /*02e0*/  @!P0 BRA `(.L_x_59) ;  /* 0x0000000000608947 */ /* 0x000fec0003800000 */
[----:B------:R-:W0:Y:S01]  /*02f0*/  LDC.64 R8, c[0x0][0x388] ;  /* 0x0000e200ff087b82 */ /* 0x000e220000000a00 */
[----:B------:R-:W-:Y:S02]  /*0300*/  LOP3.LUT R0, R7, 0x7ffffff8, RZ, 0xc0, !PT ;  /* 0x7ffffff807007812 */ /* 0x000fe400078ec0ff */
[----:B------:R-:W-:-:S03]  /*0310*/  MOV R6, R4 ;  /* 0x0000000400067202 */ /* 0x000fc60000000f00 */
[----:B------:R-:W-:-:S07]  /*0320*/  IMAD.MOV R3, RZ, RZ, -R0 ;  /* 0x000000ffff037224 */ /* 0x000fce00078e0a00 */
.L_x_60:
[----:B01----:R-:W-:Y:S01]  /*0330*/  IMAD.WIDE R18, R6, 0x4, R8 ;  /* 0x0000000406127825 */ /* 0x003fe200078e0208 */
[----:B------:R-:W-:-:S03]  /*0340*/  LEA R6, R5, R6, 0x3 ;  /* 0x0000000605067211 */ /* 0x000fc600078e18ff */
[----:B------:R-:W-:Y:S01]  /*0350*/  VIADD R3, R3, 0x8 ;  /* 0x0000000803037836 */ /* 0x000fe20000000000 */
[----:B------:R1:W-:Y:S01]  /*0360*/  STG.E desc[UR6][R18.64], R2 ;  /* 0x0000000212007986 */ /* 0x0003e2000c101906 */
[----:B------:R-:W-:-:S03]  /*0370*/  IMAD.WIDE R20, R5, 0x4, R18 ;  /* 0x0000000405147825 */ /* 0x000fc600078e0212 */
[----:B------:R-:W-:Y:S02]  /*0380*/  ISETP.NE.AND P0, PT, R3, RZ, PT ;  /* 0x000000ff0300720c */ /* 0x000fe40003f05270 */
[----:B------:R1:W-:Y:S01]  /*0390*/  STG.E desc[UR6][R20.64], R2 ;  /* 0x0000000214007986 */ /* 0x0003e2000c101906 */
[----:B------:R-:W-:-:S05]  /*03a0*/  IMAD.WIDE R22, R5, 0x4, R20 ;  /* 0x0000000405167825 */ /* 0x000fca00078e0214 */
        /* <DEDUP_REMOVED lines=11> */
[----:B------:R-:W-:Y:S05]  /*0460*/  @P0 BRA `(.L_x_60) ;  /* 0xfffffffc00b00947 */ /* 0x000fea000383ffff */
.L_x_59:
[----:B------:R-:W-:Y:S05]  /*0470*/  @!P1 EXIT ;  /* 0x000000000000994d */ /* 0x000fea0003800000 */
[----:B------:R-:W-:Y:S02]  /*0480*/  ISETP.GE.U32.AND P0, PT, R26, 0x4, PT ;  /* 0x000000041a00780c */ /* 0x000fe40003f06070 */
[----:B------:R-:W-:-:S04]  /*0490*/  LOP3.LUT R6, R7, 0x3, RZ, 0xc0, !PT ;  /* 0x0000000307067812 */ /* 0x000fc800078ec0ff */
[----:B------:R-:W-:-:S07]  /*04a0*/  ISETP.NE.AND P1, PT, R6, RZ, PT ;  /* 0x000000ff0600720c */ /* 0x000fce0003f25270 */
[----:B------:R-:W-:Y:S06]  /*04b0*/  @!P0 BRA `(.L_x_61) ;  /* 0x00000000002c8947 */ /* 0x000fec0003800000 */
[----:B------:R-:W0:Y:S01]  /*04c0*/  LDC.64 R8, c[0x0][0x388] ;  /* 0x0000e200ff087b82 */ /* 0x000e220000000a00 */
[----:B------:R-:W-:Y:S02]  /*04d0*/  IMAD R3, R5, R0, R4 ;  /* 0x0000000005037224 */ /* 0x000fe400078e0204 */
[----:B------:R-:W-:Y:S02]  /*04e0*/  VIADD R0, R0, 0x4 ;  /* 0x0000000400007836 */ /* 0x000fe40000000000 */
[----:B0-----:R-:W-:-:S05]  /*04f0*/  IMAD.WIDE R8, R3, 0x4, R8 ;  /* 0x0000000403087825 */ /* 0x001fca00078e0208 */
[----:B------:R0:W-:Y:S01]  /*0500*/  STG.E desc[UR6][R8.64], R2 ;  /* 0x0000000208007986 */ /* 0x0001e2000c101906 */
[----:B-1----:R-:W-:-:S05]  /*0510*/  IMAD.WIDE R10, R5, 0x4, R8 ;  /* 0x00000004050a7825 */ /* 0x002fca00078e0208 */
[----:B------:R0:W-:Y:S01]  /*0520*/  STG.E desc[UR6][R10.64], R2 ;  /* 0x000000020a007986 */ /* 0x0001e2000c101906 */
[----:B------:R-:W-:-:S05]  /*0530*/  IMAD.WIDE R12, R5, 0x4, R10 ;  /* 0x00000004050c7825 */ /* 0x000fca00078e020a */
[----:B------:R0:W-:Y:S01]  /*0540*/  STG.E desc[UR6][R12.64], R2 ;  /* 0x000000020c007986 */ /* 0x0001e2000c101906 */
[----:B------:R-:W-:-:S05]  /*0550*/  IMAD.WIDE R14, R5, 0x4, R12 ;  /* 0x00000004050e7825 */ /* 0x000fca00078e020c */
[----:B------:R0:W-:Y:S02]  /*0560*/  STG.E desc[UR6][R14.64], R2 ;  /* 0x000000020e007986 */ /* 0x0001e4000c101906 */
.L_x_61:
[----:B------:R-:W-:Y:S05]  /*0570*/  @!P1 EXIT ;  /* 0x000000000000994d */ /* 0x000fea0003800000 */
[----:B------:R-:W-:Y:S02]  /*0580*/  ISETP.NE.AND P0, PT, R6, 0x1, PT ;  /* 0x000000010600780c */ /* 0x000fe40003f05270 */
[----:B------:R-:W-:-:S04]  /*0590*/  LOP3.LUT R7, R7, 0x1, RZ, 0xc0, !PT ;  /* 0x0000000107077812 */ /* 0x000fc800078ec0ff */
[----:B------:R-:W-:-:S07]  /*05a0*/  ISETP.NE.U32.AND P1, PT, R7, 0x1, PT ;  /* 0x000000010700780c */ /* 0x000fce0003f25070 */
[----:B------:R-:W-:Y:S06]  /*05b0*/  @!P0 BRA `(.L_x_62) ;  /* 0x00000000001c8947 */ /* 0x000fec0003800000 */
[----:B------:R-:W2:Y:S01]  /*05c0*/  LDC.64 R6, c[0x0][0x388] ;  /* 0x0000e200ff067b82 */ /* 0x000ea20000000a00 */
[----:B------:R-:W-:Y:S02]  /*05d0*/  IMAD R3, R5, R0, R4 ;  /* 0x0000000005037224 */ /* 0x000fe400078e0204 */
[----:B------:R-:W-:Y:S02]  /*05e0*/  VIADD R0, R0, 0x2 ;  /* 0x0000000200007836 */ /* 0x000fe40000000000 */
[----:B--2---:R-:W-:-:S05]  /*05f0*/  IMAD.WIDE R6, R3, 0x4, R6 ;  /* 0x0000000403067825 */ /* 0x004fca00078e0206 */
[----:B------:R2:W-:Y:S01]  /*0600*/  STG.E desc[UR6][R6.64], R2 ;  /* 0x0000000206007986 */ /* 0x0005e2000c101906 */
[----:B0-----:R-:W-:-:S05]  /*0610*/  IMAD.WIDE R8, R5, 0x4, R6 ;  /* 0x0000000405087825 */ /* 0x001fca00078e0206 */
[----:B------:R2:W-:Y:S02]  /*0620*/  STG.E desc[UR6][R8.64], R2 ;  /* 0x0000000208007986 */ /* 0x0005e4000c101906 */
.L_x_62:
[----:B------:R-:W-:Y:S05]  /*0630*/  @P1 EXIT ;  /* 0x000000000000194d */ /* 0x000fea0003800000 */
[----:B--2---:R-:W2:Y:S01]  /*0640*/  LDC.64 R6, c[0x0][0x388] ;  /* 0x0000e200ff067b82 */ /* 0x004ea20000000a00 */
[----:B------:R-:W-:-:S04]  /*0650*/  IMAD R5, R5, R0, R4 ;  /* 0x0000000005057224 */ /* 0x000fc800078e0204 */
[----:B--2---:R-:W-:-:S05]  /*0660*/  IMAD.WIDE R4, R5, 0x4, R6 ;  /* 0x0000000405047825 */ /* 0x004fca00078e0206 */
[----:B------:R-:W-:Y:S01]  /*0670*/  STG.E desc[UR6][R4.64], R2 ;  /* 0x0000000204007986 */ /* 0x000fe2000c101906 */
[----:B------:R-:W-:Y:S05]  /*0680*/  EXIT ;  /* 0x000000000000794d */ /* 0x000fea0003800000 */
.L_x_58:
[-C--:B------:R-:W-:Y:S01]  /*0690*/  IABS R7, R6.reuse ;  /* 0x0000000600077213 */ /* 0x080fe20000000000 */
[----:B------:R-:W-:Y:S01]  /*06a0*/  VIADD R8, R8, 0xffffffff ;  /* 0xffffffff08087836 */ /* 0x000fe20000000000 */
[C---:B------:R-:W-:Y:S01]  /*06b0*/  IADD3 R9, PT, PT, -R6.reuse, 0x7, RZ ;  /* 0x0000000706097810 */ /* 0x040fe20007ffe1ff */
[----:B------:R-:W-:Y:S01]  /*06c0*/  IMAD.MOV R11, RZ, RZ, -R6 ;  /* 0x000000ffff0b7224 */ /* 0x000fe200078e0a06 */
[----:B------:R-:W-:Y:S01]  /*06d0*/  IADD3 R7, PT, PT, R6, R7, RZ ;  /* 0x0000000706077210 */ /* 0x000fe20007ffe0ff */
[----:B------:R-:W-:Y:S01]  /*06e0*/  UIADD3 UR5, UPT, UPT, UR5, -0x1, URZ ;  /* 0xffffffff05057890 */ /* 0x000fe2000fffe0ff */
[----:B------:R-:W-:Y:S01]  /*06f0*/  IADD3 R10, PT, PT, R3, -R6, RZ ;  /* 0x80000006030a7210 */ /* 0x000fe20007ffe0ff */
[----:B------:R-:W-:Y:S02]  /*0700*/  UMOV UR4, URZ ;  /* 0x000000ff00047c82 */ /* 0x000fe40008000000 */
[----:B------:R-:W-:-:S05]  /*0710*/  VIADD R20, R7, 0x1 ;  /* 0x0000000107147836 */ /* 0x000fca0000000000 */
[C---:B------:R-:W-:Y:S02]  /*0720*/  LOP3.LUT R18, R20.reuse, 0xf, RZ, 0xc0, !PT ;  /* 0x0000000f14127812 */ /* 0x040fe400078ec0ff */
[C---:B------:R-:W-:Y:S02]  /*0730*/  LOP3.LUT R19, R20.reuse, 0x7, RZ, 0xc0, !PT ;  /* 0x0000000714137812 */ /* 0x040fe400078ec0ff */
[----:B------:R-:W-:-:S07]  /*0740*/  LOP3.LUT R20, R20, 0x3, RZ, 0xc0, !PT ;  /* 0x0000000314147812 */ /* 0x000fce00078ec0ff */
.L_x_69:
[----:B0-----:R-:W-:Y:S01]  /*0750*/  IMAD.MOV.U32 R23, RZ, RZ, RZ ;  /* 0x000000ffff177224 */ /* 0x001fe200078e00ff */
[----:B------:R-:W-:-:S07]  /*0760*/  MOV R21, R11 ;  /* 0x0000000b00157202 */ /* 0x000fce0000000f00 */
.L_x_68:
[----:B------:R-:W0:Y:S01]  /*0770*/  LDCU UR8, c[0x0][0x398] ;  /* 0x00007300ff0877ac */ /* 0x000e220008000800 */
[----:B------:R-:W-:Y:S01]  /*0780*/  ISETP.GE.U32.AND P1, PT, R7, 0xf, PT ;  /* 0x0000000f0700780c */ /* 0x000fe20003f26070 */
[----:B------:R-:W-:Y:S01]  /*0790*/  IMAD R22, R5, UR4, RZ ;  /* 0x0000000405167c24 */ /* 0x000fe2000f8e02ff */
[C---:B------:R-:W-:Y:S01]  /*07a0*/  VIADDMNMX R13, R21.reuse, R0, RZ, !PT ;  /* 0x00000000150d7246 */ /* 0x040fe200078001ff */
[----:B------:R-:W-:Y:S01]  /*07b0*/  IMAD.MOV.U32 R24, RZ, RZ, R11 ;  /* 0x000000ffff187224 */ /* 0x000fe200078e000b */
[----:B------:R-:W-:Y:S02]  /*07c0*/  IABS R12, R6 ;  /* 0x00000006000c7213 */ /* 0x000fe40000000000 */
[----:B------:R-:W-:Y:S02]  /*07d0*/  VIMNMX R13, PT, PT, R8, R13, PT ;  /* 0x0000000d080d7248 */ /* 0x000fe40003fe0100 */
[C---:B------:R-:W-:Y:S01]  /*07e0*/  ISETP.NE.AND P0, PT, R21.reuse, R12, PT ;  /* 0x0000000c1500720c */ /* 0x040fe20003f05270 */
[----:B------:R-:W-:-:S02]  /*07f0*/  VIADD R21, R21, 0x1 ;  /* 0x0000000115157836 */ /* 0x000fc40000000000 */
[----:B0-----:R-:W-:Y:S02]  /*0800*/  IMAD R22, R13, UR8, R22 ;  /* 0x000000080d167c24 */ /* 0x001fe4000f8e0216 */
[----:B------:R-:W-:Y:S08]  /*0810*/  @!P1 BRA `(.L_x_63) ;  /* 0x0000000400b09947 */ /* 0x000ff00003800000 */
[----:B------:R-:W-:Y:S01]  /*0820*/  IADD3 R17, PT, PT, R7, 0x1, RZ ;  /* 0x0000000107117810 */ /* 0x000fe20007ffe0ff */
[----:B------:R-:W-:Y:S02]  /*0830*/  IMAD.MOV.U32 R16, RZ, RZ, R10 ;  /* 0x000000ffff107224 */ /* 0x000fe400078e000a */
[----:B------:R-:W-:Y:S01]  /*0840*/  IMAD.MOV.U32 R24, RZ, RZ, R9 ;  /* 0x000000ffff187224 */ /* 0x000fe200078e0009 */
[----:B------:R-:W-:-:S04]  /*0850*/  LOP3.LUT R17, R17, 0xfffffff0, RZ, 0xc0, !PT ;  /* 0xfffffff011117812 */ /* 0x000fc800078ec0ff */
[----:B------:R-:W-:-:S07]  /*0860*/  IADD3 R17, PT, PT, -R17, RZ, RZ ;  /* 0x000000ff11117210 */ /* 0x000fce0007ffe1ff */
.L_x_64:
[----:B------:R-:W0:Y:S01]  /*0870*/  LDC.64 R12, c[0x0][0x380] ;  /* 0x0000e000ff0c7b82 */ /* 0x000e220000000a00 */
[----:B------:R-:W-:-:S04]  /*0880*/  VIMNMX R14, PT, PT, RZ, R16, !PT ;  /* 0x00000010ff0e7248 */ /* 0x000fc80007fe0100 */
[----:B------:R-:W-:-:S05]  /*0890*/  VIMNMX R15, PT, PT, R14, UR5, PT ;  /* 0x000000050e0f7c48 */ /* 0x000fca000bfe0100 */
[----:B------:R-:W-:-:S04]  /*08a0*/  IMAD.IADD R15, R22, 0x1, R15 ;  /* 0x00000001160f7824 */ /* 0x000fc800078e020f */
[----:B0-----:R-:W-:-:S06]  /*08b0*/  IMAD.WIDE R14, R15, 0x4, R12 ;  /* 0x000000040f0e7825 */ /* 0x001fcc00078e020c */
[----:B------:R0:W2:Y:S01]  /*08c0*/  LDG.E.CONSTANT R14, desc[UR6][R14.64] ;  /* 0x000000060e0e7981 */ /* 0x0000a2000c1e9900 */
[C---:B------:R-:W-:Y:S02]  /*08d0*/  VIADDMNMX R25, R16.reuse, 0x1, RZ, !PT ;  /* 0x0000000110197846 */ /* 0x040fe400078001ff */
[C---:B------:R-:W-:Y:S02]  /*08e0*/  VIADDMNMX R26, R16.reuse, 0x2, RZ, !PT ;  /* 0x00000002101a7846 */ /* 0x040fe400078001ff */
[----:B------:R-:W-:Y:S02]  /*08f0*/  VIMNMX R25, PT, PT, R25, UR5, PT ;  /* 0x0000000519197c48 */ /* 0x000fe4000bfe0100 */
[----:B------:R-:W-:Y:S02]  /*0900*/  VIADDMNMX R28, R16, 0x3, RZ, !PT ;  /* 0x00000003101c7846 */ /* 0x000fe400078001ff */
[----:B------:R-:W-:Y:S01]  /*0910*/  VIMNMX R27, PT, PT, R26, UR5, PT ;  /* 0x000000051a1b7c48 */ /* 0x000fe2000bfe0100 */
[----:B------:R-:W-:Y:S01]  /*0920*/  IMAD.IADD R25, R22, 0x1, R25 ;  /* 0x0000000116197824 */ /* 0x000fe200078e0219 */
[----:B------:R-:W-:-:S02]  /*0930*/  VIMNMX R26, PT, PT, R28, UR5, PT ;  /* 0x000000051c1a7c48 */ /* 0x000fc4000bfe0100 */
[----:B------:R-:W-:Y:S01]  /*0940*/  IADD3 R27, PT, PT, R22, R27, RZ ;  /* 0x0000001b161b7210 */ /* 0x000fe20007ffe0ff */
[----:B------:R-:W-:-:S04]  /*0950*/  IMAD.WIDE R28, R25, 0x4, R12 ;  /* 0x00000004191c7825 */ /* 0x000fc800078e020c */
[----:B0-----:R-:W-:Y:S02]  /*0960*/  IMAD.IADD R15, R22, 0x1, R26 ;  /* 0x00000001160f7824 */ /* 0x001fe400078e021a */
[----:B------:R0:W3:Y:S01]  /*0970*/  LDG.E.CONSTANT R28, desc[UR6][R28.64] ;  /* 0x000000061c1c7981 */ /* 0x0000e2000c1e9900 */
[----:B------:R-:W-:-:S06]  /*0980*/  IMAD.WIDE R26, R27, 0x4, R12 ;  /* 0x000000041b1a7825 */ /* 0x000fcc00078e020c */
[----:B------:R1:W4:Y:S01]  /*0990*/  LDG.E.CONSTANT R26, desc[UR6][R26.64] ;  /* 0x000000061a1a7981 */ /* 0x000322000c1e9900 */
[----:B------:R-:W-:Y:S01]  /*09a0*/  VIADDMNMX R25, R16, 0x4, RZ, !PT ;  /* 0x0000000410197846 */ /* 0x000fe200078001ff */
[----:B--2---:R-:W-:Y:S01]  /*09b0*/  FADD R23, R14, R23 ;  /* 0x000000170e177221 */ /* 0x004fe20000000000 */
[----:B------:R-:W-:-:S06]  /*09c0*/  IMAD.WIDE R14, R15, 0x4, R12 ;  /* 0x000000040f0e7825 */ /* 0x000fcc00078e020c */
[----:B------:R2:W5:Y:S01]  /*09d0*/  LDG.E.CONSTANT R14, desc[UR6][R14.64] ;  /* 0x000000060e0e7981 */ /* 0x000562000c1e9900 */
[----:B------:R-:W-:Y:S02]  /*09e0*/  VIMNMX R25, PT, PT, R25, UR5, PT ;  /* 0x0000000519197c48 */ /* 0x000fe4000bfe0100 */
[----:B0-----:R-:W-:-:S03]  /*09f0*/  VIADDMNMX R29, R16, 0x6, RZ, !PT ;  /* 0x00000006101d7846 */ /* 0x001fc600078001ff */
[----:B------:R-:W-:Y:S02]  /*0a00*/  IMAD.IADD R25, R22, 0x1, R25 ;  /* 0x0000000116197824 */ /* 0x000fe400078e0219 */
[----:B---3--:R-:W-:Y:S01]  /*0a10*/  FADD R23, R23, R28 ;  /* 0x0000001c17177221 */ /* 0x008fe20000000000 */
[----:B------:R-:W-:-:S04]  /*0a20*/  VIADDMNMX R28, R16, 0x5, RZ, !PT ;  /* 0x00000005101c7846 */ /* 0x000fc800078001ff */
[----:B-1----:R-:W-:Y:S01]  /*0a30*/  VIMNMX R27, PT, PT, R28, UR5, PT ;  /* 0x000000051c1b7c48 */ /* 0x002fe2000bfe0100 */
[----:B----4-:R-:W-:Y:S01]  /*0a40*/  FADD R23, R23, R26 ;  /* 0x0000001a17177221 */ /* 0x010fe20000000000 */
[----:B------:R-:W-:Y:S01]  /*0a50*/  VIMNMX R26, PT, PT, R29, UR5, PT ;  /* 0x000000051d1a7c48 */ /* 0x000fe2000bfe0100 */
[----:B------:R-:W-:Y:S01]  /*0a60*/  IMAD.WIDE R28, R25, 0x4, R12 ;  /* 0x00000004191c7825 */ /* 0x000fe200078e020c */
[----:B------:R-:W-:-:S03]  /*0a70*/  IADD3 R27, PT, PT, R22, R27, RZ ;  /* 0x0000001b161b7210 */ /* 0x000fc60007ffe0ff */
[----:B--2---:R-:W-:Y:S02]  /*0a80*/  IMAD.IADD R15, R22, 0x1, R26 ;  /* 0x00000001160f7824 */ /* 0x004fe400078e021a */
[----:B------:R-:W-:Y:S01]  /*0a90*/  IMAD.WIDE R26, R27, 0x4, R12 ;  /* 0x000000041b1a7825 */ /* 0x000fe200078e020c */
[----:B------:R0:W2:Y:S05]  /*0aa0*/  LDG.E.CONSTANT R28, desc[UR6][R28.64] ;  /* 0x000000061c1c7981 */ /* 0x0000aa000c1e9900 */
[----:B------:R-:W3:Y:S01]  /*0ab0*/  LDG.E.CONSTANT R26, desc[UR6][R26.64] ;  /* 0x000000061a1a7981 */ /* 0x000ee2000c1e9900 */
[----:B-----5:R-:W-:Y:S01]  /*0ac0*/  FADD R23, R23, R14 ;  /* 0x0000000e17177221 */ /* 0x020fe20000000000 */
[----:B------:R-:W-:-:S06]  /*0ad0*/  IMAD.WIDE R14, R15, 0x4, R12 ;  /* 0x000000040f0e7825 */ /* 0x000fcc00078e020c */
[----:B------:R1:W4:Y:S01]  /*0ae0*/  LDG.E.CONSTANT R14, desc[UR6][R14.64] ;  /* 0x000000060e0e7981 */ /* 0x000322000c1e9900 */
[----:B------:R-:W-:-:S04]  /*0af0*/  VIADDMNMX R25, R16, 0x7, RZ, !PT ;  /* 0x0000000710197846 */ /* 0x000fc800078001ff */
[----:B------:R-:W-:Y:S02]  /*0b00*/  VIMNMX R25, PT, PT, R25, UR5, PT ;  /* 0x0000000519197c48 */ /* 0x000fe4000bfe0100 */
[----:B0-----:R-:W-:-:S03]  /*0b10*/  VIADDMNMX R29, R16, 0x9, RZ, !PT ;  /* 0x00000009101d7846 */ /* 0x001fc600078001ff */
[----:B------:R-:W-:Y:S02]  /*0b20*/  IMAD.IADD R25, R22, 0x1, R25 ;  /* 0x0000000116197824 */ /* 0x000fe400078e0219 */
[----:B--2---:R-:W-:Y:S01]  /*0b30*/  FADD R23, R23, R28 ;  /* 0x0000001c17177221 */ /* 0x004fe20000000000 */
[----:B------:R-:W-:-:S03]  /*0b40*/  VIADDMNMX R28, R16, 0x8, RZ, !PT ;  /* 0x00000008101c7846 */ /* 0x000fc600078001ff */
[----:B---3--:R-:W-:Y:S01]  /*0b50*/  FADD R23, R23, R26 ;  /* 0x0000001a17177221 */ /* 0x008fe20000000000 */
[----:B------:R-:W-:Y:S02]  /*0b60*/  VIMNMX R27, PT, PT, R28, UR5, PT ;  /* 0x000000051c1b7c48 */ /* 0x000fe4000bfe0100 */
[----:B------:R-:W-:Y:S01]  /*0b70*/  VIMNMX R26, PT, PT, R29, UR5, PT ;  /* 0x000000051d1a7c48 */ /* 0x000fe2000bfe0100 */
[----:B------:R-:W-:Y:S01]  /*0b80*/  IMAD.WIDE R28, R25, 0x4, R12 ;  /* 0x00000004191c7825 */ /* 0x000fe200078e020c */
[----:B------:R-:W-:-:S03]  /*0b90*/  IADD3 R27, PT, PT, R22, R27, RZ ;  /* 0x0000001b161b7210 */ /* 0x000fc60007ffe0ff */
[----:B-1----:R-:W-:Y:S02]  /*0ba0*/  IMAD.IADD R15, R22, 0x1, R26 ;  /* 0x00000001160f7824 */ /* 0x002fe400078e021a */
[----:B------:R0:W2:Y:S01]  /*0bb0*/  LDG.E.CONSTANT R28, desc[UR6][R28.64] ;  /* 0x000000061c1c7981 */ /* 0x0000a2000c1e9900 */
[----:B------:R-:W-:-:S06]  /*0bc0*/  IMAD.WIDE R26, R27, 0x4, R12 ;  /* 0x000000041b1a7825 */ /* 0x000fcc00078e020c */
[----:B------:R1:W3:Y:S01]  /*0bd0*/  LDG.E.CONSTANT R26, desc[UR6][R26.64] ;  /* 0x000000061a1a7981 */ /* 0x0002e2000c1e9900 */
[----:B----4-:R-:W-:Y:S01]  /*0be0*/  FADD R23, R23, R14 ;  /* 0x0000000e17177221 */ /* 0x010fe20000000000 */
[----:B------:R-:W-:-:S06]  /*0bf0*/  IMAD.WIDE R14, R15, 0x4, R12 ;  /* 0x000000040f0e7825 */ /* 0x000fcc00078e020c */
[----:B------:R4:W5:Y:S01]  /*0c00*/  LDG.E.CONSTANT R14, desc[UR6][R14.64] ;  /* 0x000000060e0e7981 */ /* 0x000962000c1e9900 */
[----:B------:R-:W-:-:S04]  /*0c10*/  VIADDMNMX R25, R16, 0xa, RZ, !PT ;  /* 0x0000000a10197846 */ /* 0x000fc800078001ff */
[----:B------:R-:W-:Y:S02]  /*0c20*/  VIMNMX R25, PT, PT, R25, UR5, PT ;  /* 0x0000000519197c48 */ /* 0x000fe4000bfe0100 */
[----:B0-----:R-:W-:-:S03]  /*0c30*/  VIADDMNMX R29, R16, 0xc, RZ, !PT ;  /* 0x0000000c101d7846 */ /* 0x001fc600078001ff */
[----:B------:R-:W-:Y:S02]  /*0c40*/  IMAD.IADD R25, R22, 0x1, R25 ;  /* 0x0000000116197824 */ /* 0x000fe400078e0219 */
[----:B--2---:R-:W-:Y:S01]  /*0c50*/  FADD R23, R23, R28 ;  /* 0x0000001c17177221 */ /* 0x004fe20000000000 */
[----:B------:R-:W-:-:S04]  /*0c60*/  VIADDMNMX R28, R16, 0xb, RZ, !PT ;  /* 0x0000000b101c7846 */ /* 0x000fc800078001ff */
[----:B-1----:R-:W-:Y:S01]  /*0c70*/  VIMNMX R27, PT, PT, R28, UR5, PT ;  /* 0x000000051c1b7c48 */ /* 0x002fe2000bfe0100 */
[----:B---3--:R-:W-:Y:S01]  /*0c80*/  FADD R23, R23, R26 ;  /* 0x0000001a17177221 */ /* 0x008fe20000000000 */
[----:B------:R-:W-:Y:S01]  /*0c90*/  VIMNMX R26, PT, PT, R29, UR5, PT ;  /* 0x000000051d1a7c48 */ /* 0x000fe2000bfe0100 */
[----:B------:R-:W-:Y:S01]  /*0ca0*/  IMAD.WIDE R28, R25, 0x4, R12 ;  /* 0x00000004191c7825 */ /* 0x000fe200078e020c */
[----:B------:R-:W-:-:S03]  /*0cb0*/  IADD3 R27, PT, PT, R22, R27, RZ ;  /* 0x0000001b161b7210 */ /* 0x000fc60007ffe0ff */
[----:B----4-:R-:W-:Y:S02]  /*0cc0*/  IMAD.IADD R15, R22, 0x1, R26 ;  /* 0x00000001160f7824 */ /* 0x010fe400078e021a */
[----:B------:R-:W-:Y:S01]  /*0cd0*/  IMAD.WIDE R26, R27, 0x4, R12 ;  /* 0x000000041b1a7825 */ /* 0x000fe200078e020c */
[----:B------:R-:W2:Y:S05]  /*0ce0*/  LDG.E.CONSTANT R28, desc[UR6][R28.64] ;  /* 0x000000061c1c7981 */ /* 0x000eaa000c1e9900 */
[----:B------:R-:W3:Y:S01]  /*0cf0*/  LDG.E.CONSTANT R26, desc[UR6][R26.64] ;  /* 0x000000061a1a7981 */ /* 0x000ee2000c1e9900 */
[----:B-----5:R-:W-:Y:S01]  /*0d00*/  FADD R23, R23, R14 ;  /* 0x0000000e17177221 */ /* 0x020fe20000000000 */
[----:B------:R-:W-:-:S06]  /*0d10*/  IMAD.WIDE R14, R15, 0x4, R12 ;  /* 0x000000040f0e7825 */ /* 0x000fcc00078e020c */
[----:B------:R0:W4:Y:S01]  /*0d20*/  LDG.E.CONSTANT R14, desc[UR6][R14.64] ;  /* 0x000000060e0e7981 */ /* 0x000122000c1e9900 */
[----:B------:R-:W-:-:S04]  /*0d30*/  VIADDMNMX R25, R16, 0xd, RZ, !PT ;  /* 0x0000000d10197846 */ /* 0x000fc800078001ff */
[----:B------:R-:W-:-:S05]  /*0d40*/  VIMNMX R25, PT, PT, R25, UR5, PT ;  /* 0x0000000519197c48 */ /* 0x000fca000bfe0100 */
[----:B------:R-:W-:Y:S02]  /*0d50*/  IMAD.IADD R25, R22, 0x1, R25 ;  /* 0x0000000116197824 */ /* 0x000fe400078e0219 */
[----:B--2---:R-:W-:Y:S01]  /*0d60*/  FADD R23, R23, R28 ;  /* 0x0000001c17177221 */ /* 0x004fe20000000000 */
[----:B------:R-:W-:-:S03]  /*0d70*/  VIADDMNMX R28, R16, 0xe, RZ, !PT ;  /* 0x0000000e101c7846 */ /* 0x000fc600078001ff */
[----:B---3--:R-:W-:Y:S01]  /*0d80*/  FADD R23, R23, R26 ;  /* 0x0000001a17177221 */ /* 0x008fe20000000000 */
[----:B------:R-:W-:Y:S01]  /*0d90*/  VIMNMX R29, PT, PT, R28, UR5, PT ;  /* 0x000000051c1d7c48 */ /* 0x000fe2000bfe0100 */
[----:B------:R-:W-:-:S03]  /*0da0*/  IMAD.WIDE R26, R25, 0x4, R12 ;  /* 0x00000004191a7825 */ /* 0x000fc600078e020c */
[----:B0-----:R-:W-:-:S03]  /*0db0*/  IADD3 R15, PT, PT, R22, R29, RZ ;  /* 0x0000001d160f7210 */ /* 0x001fc60007ffe0ff */
[----:B------:R-:W2:Y:S01]  /*0dc0*/  LDG.E.CONSTANT R26, desc[UR6][R26.64] ;  /* 0x000000061a1a7981 */ /* 0x000ea2000c1e9900 */
[----:B----4-:R-:W-:Y:S01]  /*0dd0*/  FADD R23, R23, R14 ;  /* 0x0000000e17177221 */ /* 0x010fe20000000000 */
[----:B------:R-:W-:-:S04]  /*0de0*/  VIADDMNMX R14, R16, 0xf, RZ, !PT ;  /* 0x0000000f100e7846 */ /* 0x000fc800078001ff */
[----:B------:R-:W-:Y:S01]  /*0df0*/  VIMNMX R28, PT, PT, R14, UR5, PT ;  /* 0x000000050e1c7c48 */ /* 0x000fe2000bfe0100 */
[----:B------:R-:W-:-:S04]  /*0e00*/  IMAD.WIDE R14, R15, 0x4, R12 ;  /* 0x000000040f0e7825 */ /* 0x000fc800078e020c */
[----:B------:R-:W-:Y:S02]  /*0e10*/  IMAD.IADD R25, R22, 0x1, R28 ;  /* 0x0000000116197824 */ /* 0x000fe400078e021c */
[----:B------:R-:W3:Y:S02]  /*0e20*/  LDG.E.CONSTANT R14, desc[UR6][R14.64] ;  /* 0x000000060e0e7981 */ /* 0x000ee4000c1e9900 */
[----:B------:R-:W-:-:S06]  /*0e30*/  IMAD.WIDE R12, R25, 0x4, R12 ;  /* 0x00000004190c7825 */ /* 0x000fcc00078e020c */
[----:B------:R-:W4:Y:S01]  /*0e40*/  LDG.E.CONSTANT R12, desc[UR6][R12.64] ;  /* 0x000000060c0c7981 */ /* 0x000f22000c1e9900 */
[----:B------:R-:W-:-:S05]  /*0e50*/  VIADD R17, R17, 0x10 ;  /* 0x0000001011117836 */ /* 0x000fca0000000000 */
[----:B------:R-:W-:Y:S01]  /*0e60*/  ISETP.NE.AND P1, PT, R17, RZ, PT ;  /* 0x000000ff1100720c */ /* 0x000fe20003f25270 */
[----:B------:R-:W-:Y:S01]  /*0e70*/  VIADD R16, R16, 0x10 ;  /* 0x0000001010107836 */ /* 0x000fe20000000000 */
[----:B------:R-:W-:Y:S01]  /*0e80*/  IADD3 R24, PT, PT, R24, 0x10, RZ ;  /* 0x0000001018187810 */ /* 0x000fe20007ffe0ff */
[----:B--2---:R-:W-:-:S04]  /*0e90*/  FADD R23, R23, R26 ;  /* 0x0000001a17177221 */ /* 0x004fc80000000000 */
[----:B---3--:R-:W-:-:S04]  /*0ea0*/  FADD R23, R23, R14 ;  /* 0x0000000e17177221 */ /* 0x008fc80000000000 */
[----:B----4-:R-:W-:Y:S02]  /*0eb0*/  FADD R23, R23, R12 ;  /* 0x0000000c17177221 */ /* 0x010fe40000000000 */
[----:B------:R-:W-:Y:S05]  /*0ec0*/  @P1 BRA `(.L_x_64) ;  /* 0xfffffff800681947 */ /* 0x000fea000383ffff */
[----:B------:R-:W-:-:S07]  /*0ed0*/  VIADD R24, R24, 0xfffffff9 ;  /* 0xfffffff918187836 */ /* 0x000fce0000000000 */
.L_x_63:
[----:B------:R-:W-:-:S13]  /*0ee0*/  ISETP.NE.AND P1, PT, R18, RZ, PT ;  /* 0x000000ff1200720c */ /* 0x000fda0003f25270 */
[----:B------:R-:W-:Y:S05]  /*0ef0*/  @!P1 BRA `(.L_x_65) ;  /* 0x0000000400bc9947 */ /* 0x000fea0003800000 */
[----:B------:R-:W-:Y:S02]  /*0f00*/  IADD3 R12, PT, PT, R18, -0x1, RZ ;  /* 0xffffffff120c7810 */ /* 0x000fe40007ffe0ff */
[----:B------:R-:W-:Y:S02]  /*0f10*/  ISETP.NE.AND P2, PT, R19, RZ, PT ;  /* 0x000000ff1300720c */ /* 0x000fe40003f45270 */
[----:B------:R-:W-:-:S13]  /*0f20*/  ISETP.GE.U32.AND P1, PT, R12, 0x7, PT ;  /* 0x000000070c00780c */ /* 0x000fda0003f26070 */
[----:B------:R-:W-:Y:S05]  /*0f30*/  @!P1 BRA `(.L_x_66) ;  /* 0x0000000000cc9947 */ /* 0x000fea0003800000 */
[----:B------:R-:W0:Y:S01]  /*0f40*/  LDC.64 R14, c[0x0][0x380] ;  /* 0x0000e000ff0e7b82 */ /* 0x000e220000000a00 */
[----:B------:R-:W-:-:S05]  /*0f50*/  IMAD.IADD R25, R3, 0x1, R24 ;  /* 0x0000000103197824 */ /* 0x000fca00078e0218 */
[----:B------:R-:W-:-:S04]  /*0f60*/  VIMNMX R12, PT, PT, RZ, R25, !PT ;  /* 0x00000019ff0c7248 */ /* 0x000fc80007fe0100 */
[----:B------:R-:W-:Y:S02]  /*0f70*/  VIMNMX R13, PT, PT, R12, UR5, PT ;  /* 0x000000050c0d7c48 */ /* 0x000fe4000bfe0100 */
[----:B------:R-:W-:-:S03]  /*0f80*/  VIADDMNMX R12, R25, 0x1, RZ, !PT ;  /* 0x00000001190c7846 */ /* 0x000fc600078001ff */
[----:B------:R-:W-:Y:S01]  /*0f90*/  IMAD.IADD R13, R22, 0x1, R13 ;  /* 0x00000001160d7824 */ /* 0x000fe200078e020d */
[----:B------:R-:W-:Y:S02]  /*0fa0*/  VIMNMX R17, PT, PT, R12, UR5, PT ;  /* 0x000000050c117c48 */ /* 0x000fe4000bfe0100 */
[----:B------:R-:W-:Y:S01]  /*0fb0*/  VIADDMNMX R12, R25, 0x2, RZ, !PT ;  /* 0x00000002190c7846 */ /* 0x000fe200078001ff */
[----:B0-----:R-:W-:Y:S01]  /*0fc0*/  IMAD.WIDE R26, R13, 0x4, R14 ;  /* 0x000000040d1a7825 */ /* 0x001fe200078e020e */
[----:B------:R-:W-:Y:S02]  /*0fd0*/  IADD3 R13, PT, PT, R22, R17, RZ ;  /* 0x00000011160d7210 */ /* 0x000fe40007ffe0ff */
[----:B------:R-:W-:-:S03]  /*0fe0*/  VIMNMX R17, PT, PT, R12, UR5, PT ;  /* 0x000000050c117c48 */ /* 0x000fc6000bfe0100 */
[----:B------:R-:W-:Y:S01]  /*0ff0*/  IMAD.WIDE R12, R13, 0x4, R14 ;  /* 0x000000040d0c7825 */ /* 0x000fe200078e020e */
[----:B------:R0:W2:Y:S03]  /*1000*/  LDG.E.CONSTANT R26, desc[UR6][R26.64] ;  /* 0x000000061a1a7981 */ /* 0x0000a6000c1e9900 */
[----:B------:R-:W-:Y:S02]  /*1010*/  IMAD.IADD R17, R22, 0x1, R17 ;  /* 0x0000000116117824 */ /* 0x000fe400078e0211 */
[----:B------:R-:W3:Y:S02]  /*1020*/  LDG.E.CONSTANT R12, desc[UR6][R12.64] ;  /* 0x000000060c0c7981 */ /* 0x000ee4000c1e9900 */
[----:B------:R-:W-:-:S06]  /*1030*/  IMAD.WIDE R16, R17, 0x4, R14 ;  /* 0x0000000411107825 */ /* 0x000fcc00078e020e */
[----:B------:R-:W4:Y:S01]  /*1040*/  LDG.E.CONSTANT R16, desc[UR6][R16.64] ;  /* 0x0000000610107981 */ /* 0x000f22000c1e9900 */
[----:B------:R-:W-:-:S04]  /*1050*/  VIADDMNMX R28, R25, 0x3, RZ, !PT ;  /* 0x00000003191c7846 */ /* 0x000fc800078001ff */
[----:B------:R-:W-:Y:S02]  /*1060*/  VIMNMX R29, PT, PT, R28, UR5, PT ;  /* 0x000000051c1d7c48 */ /* 0x000fe4000bfe0100 */
[----:B------:R-:W-:-:S03]  /*1070*/  VIADDMNMX R28, R25, 0x4, RZ, !PT ;  /* 0x00000004191c7846 */ /* 0x000fc600078001ff */
[----:B------:R-:W-:Y:S01]  /*1080*/  IMAD.IADD R29, R22, 0x1, R29 ;  /* 0x00000001161d7824 */ /* 0x000fe200078e021d */
[----:B0-----:R-:W-:-:S04]  /*1090*/  VIMNMX R27, PT, PT, R28, UR5, PT ;  /* 0x000000051c1b7c48 */ /* 0x001fc8000bfe0100 */
[----:B------:R-:W-:Y:S01]  /*10a0*/  IADD3 R27, PT, PT, R22, R27, RZ ;  /* 0x0000001b161b7210 */ /* 0x000fe20007ffe0ff */
[----:B--2---:R-:W-:-:S04]  /*10b0*/  FADD R23, R23, R26 ;  /* 0x0000001a17177221 */ /* 0x004fc80000000000 */
[----:B---3--:R-:W-:Y:S01]  /*10c0*/  FADD R23, R23, R12 ;  /* 0x0000000c17177221 */ /* 0x008fe20000000000 */
[----:B------:R-:W-:-:S04]  /*10d0*/  IMAD.WIDE R12, R29, 0x4, R14 ;  /* 0x000000041d0c7825 */ /* 0x000fc800078e020e */
[----:B----4-:R-:W-:Y:S01]  /*10e0*/  FADD R23, R23, R16 ;  /* 0x0000001017177221 */ /* 0x010fe20000000000 */
[----:B------:R-:W-:Y:S01]  /*10f0*/  VIADDMNMX R16, R25, 0x5, RZ, !PT ;  /* 0x0000000519107846 */ /* 0x000fe200078001ff */
[----:B------:R-:W-:Y:S01]  /*1100*/  IMAD.WIDE R26, R27, 0x4, R14 ;  /* 0x000000041b1a7825 */ /* 0x000fe200078e020e */
[C---:B------:R-:W-:Y:S01]  /*1110*/  VIADDMNMX R29, R25.reuse, 0x7, RZ, !PT ;  /* 0x00000007191d7846 */ /* 0x040fe200078001ff */
[----:B------:R0:W2:Y:S01]  /*1120*/  LDG.E.CONSTANT R28, desc[UR6][R12.64] ;  /* 0x000000060c1c7981 */ /* 0x0000a2000c1e9900 */
[----:B------:R-:W-:Y:S02]  /*1130*/  VIMNMX R17, PT, PT, R16, UR5, PT ;  /* 0x0000000510117c48 */ /* 0x000fe4000bfe0100 */
[----:B------:R-:W-:Y:S01]  /*1140*/  VIADDMNMX R16, R25, 0x6, RZ, !PT ;  /* 0x0000000619107846 */ /* 0x000fe200078001ff */
[----:B------:R-:W3:Y:S02]  /*1150*/  LDG.E.CONSTANT R26, desc[UR6][R26.64] ;  /* 0x000000061a1a7981 */ /* 0x000ee4000c1e9900 */
[----:B------:R-:W-:Y:S01]  /*1160*/  IMAD.IADD R17, R22, 0x1, R17 ;  /* 0x0000000116117824 */ /* 0x000fe200078e0211 */
[----:B------:R-:W-:-:S02]  /*1170*/  VIMNMX R25, PT, PT, R16, UR5, PT ;  /* 0x0000000510197c48 */ /* 0x000fc4000bfe0100 */
[----:B------:R-:W-:Y:S01]  /*1180*/  VIMNMX R29, PT, PT, R29, UR5, PT ;  /* 0x000000051d1d7c48 */ /* 0x000fe2000bfe0100 */
[----:B------:R-:W-:-:S04]  /*1190*/  IMAD.WIDE R16, R17, 0x4, R14 ;  /* 0x0000000411107825 */ /* 0x000fc800078e020e */
[C---:B------:R-:W-:Y:S01]  /*11a0*/  IMAD.IADD R25, R22.reuse, 0x1, R25 ;  /* 0x0000000116197824 */ /* 0x040fe200078e0219 */
[----:B------:R-:W-:Y:S01]  /*11b0*/  IADD3 R29, PT, PT, R22, R29, RZ ;  /* 0x0000001d161d7210 */ /* 0x000fe20007ffe0ff */
[----:B------:R-:W4:Y:S02]  /*11c0*/  LDG.E.CONSTANT R16, desc[UR6][R16.64] ;  /* 0x0000000610107981 */ /* 0x000f24000c1e9900 */
[----:B0-----:R-:W-:-:S04]  /*11d0*/  IMAD.WIDE R12, R25, 0x4, R14 ;  /* 0x00000004190c7825 */ /* 0x001fc800078e020e */
[----:B------:R-:W-:Y:S02]  /*11e0*/  IMAD.WIDE R14, R29, 0x4, R14 ;  /* 0x000000041d0e7825 */ /* 0x000fe400078e020e */
[----:B------:R-:W5:Y:S04]  /*11f0*/  LDG.E.CONSTANT R12, desc[UR6][R12.64] ;  /* 0x000000060c0c7981 */ /* 0x000f68000c1e9900 */
[----:B------:R-:W5:Y:S01]  /*1200*/  LDG.E.CONSTANT R14, desc[UR6][R14.64] ;  /* 0x000000060e0e7981 */ /* 0x000f62000c1e9900 */
[----:B------:R-:W-:Y:S02]  /*1210*/  VIADD R24, R24, 0x8 ;  /* 0x0000000818187836 */ /* 0x000fe40000000000 */
[----:B--2---:R-:W-:-:S04]  /*1220*/  FADD R23, R23, R28 ;  /* 0x0000001c17177221 */ /* 0x004fc80000000000 */
[----:B---3--:R-:W-:-:S04]  /*1230*/  FADD R23, R23, R26 ;  /* 0x0000001a17177221 */ /* 0x008fc80000000000 */
[----:B----4-:R-:W-:-:S04]  /*1240*/  FADD R23, R23, R16 ;  /* 0x0000001017177221 */ /* 0x010fc80000000000 */
[----:B-----5:R-:W-:-:S04]  /*1250*/  FADD R23, R23, R12 ;  /* 0x0000000c17177221 */ /* 0x020fc80000000000 */
[----:B------:R-:W-:-:S07]  /*1260*/  FADD R23, R23, R14 ;  /* 0x0000000e17177221 */ /* 0x000fce0000000000 */
.L_x_66:
[----:B------:R-:W-:Y:S05]  /*1270*/  @!P2 BRA `(.L_x_65) ;  /* 0x0000000000dca947 */ /* 0x000fea0003800000 */
[----:B------:R-:W-:Y:S01]  /*1280*/  VIADD R12, R19, 0xffffffff ;  /* 0xffffffff130c7836 */ /* 0x000fe20000000000 */
[----:B------:R-:W-:-:S04]  /*1290*/  ISETP.NE.AND P2, PT, R20, RZ, PT ;  /* 0x000000ff1400720c */ /* 0x000fc80003f45270 */
[----:B------:R-:W-:-:S13]  /*12a0*/  ISETP.GE.U32.AND P1, PT, R12, 0x3, PT ;  /* 0x000000030c00780c */ /* 0x000fda0003f26070 */
[----:B------:R-:W-:Y:S05]  /*12b0*/  @!P1 BRA `(.L_x_67) ;  /* 0x00000000006c9947 */ /* 0x000fea0003800000 */
[----:B------:R-:W0:Y:S01]  /*12c0*/  LDC.64 R12, c[0x0][0x380] ;  /* 0x0000e000ff0c7b82 */ /* 0x000e220000000a00 */
[----:B------:R-:W-:-:S04]  /*12d0*/  IADD3 R14, PT, PT, R3, R24, RZ ;  /* 0x00000018030e7210 */ /* 0x000fc80007ffe0ff */
[----:B------:R-:W-:Y:S02]  /*12e0*/  VIMNMX R15, PT, PT, RZ, R14, !PT ;  /* 0x0000000eff0f7248 */ /* 0x000fe40007fe0100 */
[----:B------:R-:W-:Y:S02]  /*12f0*/  VIADDMNMX R16, R14, 0x1, RZ, !PT ;  /* 0x000000010e107846 */ /* 0x000fe400078001ff */
[----:B------:R-:W-:Y:S02]  /*1300*/  VIMNMX R15, PT, PT, R15, UR5, PT ;  /* 0x000000050f0f7c48 */ /* 0x000fe4000bfe0100 */
[----:B------:R-:W-:Y:S02]  /*1310*/  VIMNMX R17, PT, PT, R16, UR5, PT ;  /* 0x0000000510117c48 */ /* 0x000fe4000bfe0100 */
[----:B------:R-:W-:Y:S01]  /*1320*/  VIADDMNMX R16, R14, 0x2, RZ, !PT ;  /* 0x000000020e107846 */ /* 0x000fe200078001ff */
[----:B------:R-:W-:Y:S01]  /*1330*/  IMAD.IADD R15, R22, 0x1, R15 ;  /* 0x00000001160f7824 */ /* 0x000fe200078e020f */
[----:B------:R-:W-:Y:S01]  /*1340*/  VIADDMNMX R25, R14, 0x3, RZ, !PT ;  /* 0x000000030e197846 */ /* 0x000fe200078001ff */
[----:B------:R-:W-:Y:S01]  /*1350*/  IMAD.IADD R17, R22, 0x1, R17 ;  /* 0x0000000116117824 */ /* 0x000fe200078e0211 */
[----:B------:R-:W-:-:S02]  /*1360*/  VIMNMX R27, PT, PT, R16, UR5, PT ;  /* 0x00000005101b7c48 */ /* 0x000fc4000bfe0100 */
[----:B------:R-:W-:Y:S02]  /*1370*/  VIMNMX R25, PT, PT, R25, UR5, PT ;  /* 0x0000000519197c48 */ /* 0x000fe4000bfe0100 */
[----:B------:R-:W-:Y:S01]  /*1380*/  IADD3 R27, PT, PT, R22, R27, RZ ;  /* 0x0000001b161b7210 */ /* 0x000fe20007ffe0ff */
[----:B0-----:R-:W-:-:S04]  /*1390*/  IMAD.WIDE R14, R15, 0x4, R12 ;  /* 0x000000040f0e7825 */ /* 0x001fc800078e020c */
[----:B------:R-:W-:Y:S02]  /*13a0*/  IMAD.WIDE R16, R17, 0x4, R12 ;  /* 0x0000000411107825 */ /* 0x000fe400078e020c */
[----:B------:R-:W2:Y:S02]  /*13b0*/  LDG.E.CONSTANT R14, desc[UR6][R14.64] ;  /* 0x000000060e0e7981 */ /* 0x000ea4000c1e9900 */
[----:B------:R-:W-:Y:S02]  /*13c0*/  IMAD.IADD R25, R22, 0x1, R25 ;  /* 0x0000000116197824 */ /* 0x000fe400078e0219 */
[--C-:B------:R-:W-:Y:S01]  /*13d0*/  IMAD.WIDE R26, R27, 0x4, R12.reuse ;  /* 0x000000041b1a7825 */ /* 0x100fe200078e020c */
[----:B------:R-:W3:Y:S03]  /*13e0*/  LDG.E.CONSTANT R16, desc[UR6][R16.64] ;  /* 0x0000000610107981 */ /* 0x000ee6000c1e9900 */
[----:B------:R-:W-:-:S02]  /*13f0*/  IMAD.WIDE R12, R25, 0x4, R12 ;  /* 0x00000004190c7825 */ /* 0x000fc400078e020c */
[----:B------:R-:W4:Y:S04]  /*1400*/  LDG.E.CONSTANT R26, desc[UR6][R26.64] ;  /* 0x000000061a1a7981 */ /* 0x000f28000c1e9900 */
[----:B------:R-:W5:Y:S01]  /*1410*/  LDG.E.CONSTANT R12, desc[UR6][R12.64] ;  /* 0x000000060c0c7981 */ /* 0x000f62000c1e9900 */
[----:B------:R-:W-:Y:S02]  /*1420*/  VIADD R24, R24, 0x4 ;  /* 0x0000000418187836 */ /* 0x000fe40000000000 */
[----:B--2---:R-:W-:-:S04]  /*1430*/  FADD R23, R23, R14 ;  /* 0x0000000e17177221 */ /* 0x004fc80000000000 */
[----:B---3--:R-:W-:-:S04]  /*1440*/  FADD R23, R23, R16 ;  /* 0x0000001017177221 */ /* 0x008fc80000000000 */
[----:B----4-:R-:W-:-:S04]  /*1450*/  FADD R23, R23, R26 ;  /* 0x0000001a17177221 */ /* 0x010fc80000000000 */
[----:B-----5:R-:W-:-:S07]  /*1460*/  FADD R23, R23, R12 ;  /* 0x0000000c17177221 */ /* 0x020fce0000000000 */
.L_x_67:
[----:B------:R-:W-:Y:S05]  /*1470*/  @!P2 BRA `(.L_x_65) ;  /* 0x00000000005ca947 */ /* 0x000fea0003800000 */
[----:B------:R-:W0:Y:S01]  /*1480*/  LDC.64 R12, c[0x0][0x380] ;  /* 0x0000e000ff0c7b82 */ /* 0x000e220000000a00 */
[----:B------:R-:W-:-:S04]  /*1490*/  IADD3 R16, PT, PT, R3, R24, RZ ;  /* 0x0000001803107210 */ /* 0x000fc80007ffe0ff */
[----:B------:R-:W-:-:S04]  /*14a0*/  VIMNMX R14, PT, PT, RZ, R16, !PT ;  /* 0x00000010ff0e7248 */ /* 0x000fc80007fe0100 */
[----:B------:R-:W-:-:S05]  /*14b0*/  VIMNMX R15, PT, PT, R14, UR5, PT ;  /* 0x000000050e0f7c48 */ /* 0x000fca000bfe0100 */
[----:B------:R-:W-:-:S04]  /*14c0*/  IMAD.IADD R15, R22, 0x1, R15 ;  /* 0x00000001160f7824 */ /* 0x000fc800078e020f */
[----:B0-----:R-:W-:-:S06]  /*14d0*/  IMAD.WIDE R14, R15, 0x4, R12 ;  /* 0x000000040f0e7825 */ /* 0x001fcc00078e020c */
[----:B------:R-:W2:Y:S01]  /*14e0*/  LDG.E.CONSTANT R14, desc[UR6][R14.64] ;  /* 0x000000060e0e7981 */ /* 0x000ea2000c1e9900 */
[----:B------:R-:W-:Y:S01]  /*14f0*/  ISETP.NE.AND P1, PT, R20, 0x1, PT ;  /* 0x000000011400780c */ /* 0x000fe20003f25270 */
[----:B--2---:R-:W-:-:S12]  /*1500*/  FADD R23, R23, R14 ;  /* 0x0000000e17177221 */ /* 0x004fd80000000000 */
[----:B------:R-:W-:Y:S05]  /*1510*/  @!P1 BRA `(.L_x_65) ;  /* 0x0000000000349947 */ /* 0x000fea0003800000 */
[----:B------:R-:W-:Y:S02]  /*1520*/  ISETP.NE.AND P1, PT, R20, 0x2, PT ;  /* 0x000000021400780c */ /* 0x000fe40003f25270 */
[----:B------:R-:W-:-:S04]  /*1530*/  VIADDMNMX R14, R16, 0x1, RZ, !PT ;  /* 0x00000001100e7846 */ /* 0x000fc800078001ff */
[----:B------:R-:W-:-:S04]  /*1540*/  VIMNMX R15, PT, PT, R14, UR5, PT ;  /* 0x000000050e0f7c48 */ /* 0x000fc8000bfe0100 */
[----:B------:R-:W-:-:S03]  /*1550*/  IADD3 R15, PT, PT, R22, R15, RZ ;  /* 0x0000000f160f7210 */ /* 0x000fc60007ffe0ff */
[----:B------:R-:W-:-:S04]  /*1560*/  @P1 VIADDMNMX R14, R16, 0x2, RZ, !PT ;  /* 0x00000002100e1846 */ /* 0x000fc800078001ff */
[----:B------:R-:W-:Y:S01]  /*1570*/  @P1 VIMNMX R17, PT, PT, R14, UR5, PT ;  /* 0x000000050e111c48 */ /* 0x000fe2000bfe0100 */
[----:B------:R-:W-:-:S04]  /*1580*/  IMAD.WIDE R14, R15, 0x4, R12 ;  /* 0x000000040f0e7825 */ /* 0x000fc800078e020c */
[----:B------:R-:W-:Y:S02]  /*1590*/  @P1 IMAD.IADD R17, R22, 0x1, R17 ;  /* 0x0000000116111824 */ /* 0x000fe400078e0211 */
[----:B------:R-:W2:Y:S02]  /*15a0*/  LDG.E.CONSTANT R14, desc[UR6][R14.64] ;  /* 0x000000060e0e7981 */ /* 0x000ea4000c1e9900 */
[----:B------:R-:W-:-:S06]  /*15b0*/  @P1 IMAD.WIDE R12, R17, 0x4, R12 ;  /* 0x00000004110c1825 */ /* 0x000fcc00078e020c */
[----:B------:R-:W3:Y:S01]  /*15c0*/  @P1 LDG.E.CONSTANT R12, desc[UR6][R12.64] ;  /* 0x000000060c0c1981 */ /* 0x000ee2000c1e9900 */
[----:B--2---:R-:W-:-:S04]  /*15d0*/  FADD R23, R23, R14 ;  /* 0x0000000e17177221 */ /* 0x004fc80000000000 */
[----:B---3--:R-:W-:-:S07]  /*15e0*/  @P1 FADD R23, R23, R12 ;  /* 0x0000000c17171221 */ /* 0x008fce0000000000 */
.L_x_65:
[----:B------:R-:W-:Y:S05]  /*15f0*/  @P0 BRA `(.L_x_68) ;  /* 0xfffffff0005c0947 */ /* 0x000fea000383ffff */
[----:B------:R-:W0:Y:S01]  /*1600*/  LDC.64 R12, c[0x0][0x388] ;  /* 0x0000e200ff0c7b82 */ /* 0x000e220000000a00 */
[----:B------:R-:W-:Y:S01]  /*1610*/  IMAD R15, R5, UR4, R4 ;  /* 0x00000004050f7c24 */ /* 0x000fe2000f8e0204 */
[----:B------:R-:W1:Y:S01]  /*1620*/  LDCU UR8, c[0x0][0x390] ;  /* 0x00007200ff0877ac */ /* 0x000e620008000800 */
[----:B------:R-:W-:Y:S01]  /*1630*/  FMUL R23, R23, R2 ;  /* 0x0000000217177220 */ /* 0x000fe20000400000 */
[----:B------:R-:W-:-:S04]  /*1640*/  UIADD3 UR4, UPT, UPT, UR4, 0x1, URZ ;  /* 0x0000000104047890 */ /* 0x000fc8000fffe0ff */
[----:B-1----:R-:W-:Y:S01]  /*1650*/  UISETP.NE.AND UP0, UPT, UR4, UR8, UPT ;  /* 0x000000080400728c */ /* 0x002fe2000bf05270 */
[----:B0-----:R-:W-:-:S05]  /*1660*/  IMAD.WIDE R12, R15, 0x4, R12 ;  /* 0x000000040f0c7825 */ /* 0x001fca00078e020c */
[----:B------:R0:W-:Y:S03]  /*1670*/  STG.E desc[UR6][R12.64], R23 ;  /* 0x000000170c007986 */ /* 0x0001e6000c101906 */
[----:B------:R-:W-:Y:S05]  /*1680*/  BRA.U UP0, `(.L_x_69) ;  /* 0xfffffff100307547 */ /* 0x000fea000b83ffff */
[----:B------:R-:W-:Y:S05]  /*1690*/  EXIT ;  /* 0x000000000000794d */ /* 0x000fea0003800000 */
        .weak           $__internal_2_$__cuda_sm20_rcp_rn_f32_slowpath
        .type           $__internal_2_$__cuda_sm20_rcp_rn_f32_slowpath,@function
        .size           $__internal_2_$__cuda_sm20_rcp_rn_f32_slowpath,(.L_x_108 - $__internal_2_$__cuda_sm20_rcp_rn_f32_slowpath)
$__internal_2_$__cuda_sm20_rcp_rn_f32_slowpath:
[----:B------:R-:W-:-:S04]  /*16a0*/  SHF.L.U32 R5, R2, 0x1, RZ ;  /* 0x0000000102057819 */ /* 0x000fc800000006ff */
[----:B------:R-:W-:-:S04]  /*16b0*/  SHF.R.U32.HI R5, RZ, 0x18, R5 ;  /* 0x00000018ff057819 */ /* 0x000fc80000011605 */
[----:B------:R-:W-:-:S13]  /*16c0*/  ISETP.NE.U32.AND P0, PT, R5, RZ, PT ;  /* 0x000000ff0500720c */ /* 0x000fda0003f05070 */
[----:B------:R-:W-:Y:S05]  /*16d0*/  @P0 BRA `(.L_x_70) ;  /* 0x00000000002c0947 */ /* 0x000fea0003800000 */
[----:B------:R-:W-:-:S05]  /*16e0*/  IMAD.SHL.U32 R5, R2, 0x2, RZ ;  /* 0x0000000202057824 */ /* 0x000fca00078e00ff */
[----:B------:R-:W-:-:S13]  /*16f0*/  ISETP.NE.AND P0, PT, R5, RZ, PT ;  /* 0x000000ff0500720c */ /* 0x000fda0003f05270 */
[----:B------:R2:W3:Y:S01]  /*1700*/  @!P0 MUFU.RCP R5, R2 ;  /* 0x0000000200058308 */ /* 0x0004e20000001000 */
[----:B------:R-:W-:Y:S05]  /*1710*/  @!P0 BRA `(.L_x_71) ;  /* 0x0000000000a48947 */ /* 0x000fea0003800000 */
[----:B------:R-:W-:-:S04]  /*1720*/  FFMA R6, R2, 1.84467440737095516160e+19, RZ ;  /* 0x5f80000002067823 */ /* 0x000fc800000000ff */
[----:B---3--:R-:W2:Y:S02]  /*1730*/  MUFU.RCP R5, R6 ;  /* 0x0000000600057308 */ /* 0x008ea40000001000 */
[----:B--2---:R-:W-:-:S04]  /*1740*/  FFMA R2, R6, R5, -1 ;  /* 0xbf80000006027423 */ /* 0x004fc80000000005 */
[----:B------:R-:W-:-:S04]  /*1750*/  FADD.FTZ R2, -R2, -RZ ;  /* 0x800000ff02027221 */ /* 0x000fc80000010100 */
[----:B------:R-:W-:-:S04]  /*1760*/  FFMA R2, R5, R2, R5 ;  /* 0x0000000205027223 */ /* 0x000fc80000000005 */
[----:B------:R-:W-:Y:S01]  /*1770*/  FFMA R5, R2, 1.84467440737095516160e+19, RZ ;  /* 0x5f80000002057823 */ /* 0x000fe200000000ff */
[----:B------:R-:W-:Y:S06]  /*1780*/  BRA `(.L_x_71) ;  /* 0x0000000000887947 */ /* 0x000fec0003800000 */
.L_x_70:
        /* <DEDUP_REMOVED lines=24> */
[----:B------:R-:W-:-:S05]  /*1910*/  SEL R6, RZ, 0x1, !P0 ;  /* 0x00000001ff067807 */ /* 0x000fca0004000000 */
[----:B------:R-:W-:-:S05]  /*1920*/  IMAD.MOV R6, RZ, RZ, -R6 ;  /* 0x000000ffff067224 */ /* 0x000fca00078e0a06 */
[----:B------:R-:W-:Y:S02]  /*1930*/  ISETP.GE.AND P0, PT, R6, RZ, PT ;  /* 0x000000ff0600720c */ /* 0x000fe40003f06270 */
[----:B------:R-:W-:-:S04]  /*1940*/  IADD3 R6, PT, PT, R5, -0xfc, RZ ;  /* 0xffffff0405067810 */ /* 0x000fc80007ffe0ff */
[----:B------:R-:W-:-:S07]  /*1950*/  SHF.R.U32.HI R5, RZ, R6, R9 ;  /* 0x00000006ff057219 */ /* 0x000fce0000011609 */
[----:B------:R-:W-:-:S05]  /*1960*/  @!P0 VIADD R5, R5, 0x1 ;  /* 0x0000000105058836 */ /* 0x000fca0000000000 */
[----:B------:R-:W-:-:S04]  /*1970*/  @!P1 SHF.L.U32 R5, R5, 0x1, RZ ;  /* 0x0000000105059819 */ /* 0x000fc800000006ff */
[----:B------:R-:W-:Y:S01]  /*1980*/  LOP3.LUT R5, R5, 0x80000000, R2, 0xf8, !PT ;  /* 0x8000000005057812 */ /* 0x000fe200078ef802 */
[----:B------:R-:W-:Y:S06]  /*1990*/  BRA `(.L_x_71) ;  /* 0x0000000000047947 */ /* 0x000fec0003800000 */
.L_x_72:
[----:B------:R0:W1:Y:S02]  /*19a0*/  MUFU.RCP R5, R2 ;  /* 0x0000000200057308 */ /* 0x0000640000001000 */
.L_x_71:
[----:B0123--:R-:W-:Y:S02]  /*19b0*/  IMAD.MOV.U32 R2, RZ, RZ, R5 ;  /* 0x000000ffff027224 */ /* 0x00ffe400078e0005 */
[----:B------:R-:W-:-:S04]  /*19c0*/  HFMA2 R5, -RZ, RZ, 0, 0 ;  /* 0x00000000ff057431 */ /* 0x000fc800000001ff */
[----:B------:R-:W-:Y:S05]  /*19d0*/  RET.REL.NODEC R4 `(_Z17box_filter_kernelPKfPfiiii) ;  /* 0xffffffe404887950 */ /* 0x000fea0003c3ffff */
.L_x_73:
        /* <DEDUP_REMOVED lines=10> */
.L_x_108:


//--------------------- .text._Z23fused_blur_sobel_kernelPKfPfiiiff --------------------------
	.section	.text._Z23fused_blur_sobel_kernelPKfPfiiiff,"ax",@progbits
	.align	128
        .global         _Z23fused_blur_sobel_kernelPKfPfiiiff
        .type           _Z23fused_blur_sobel_kernelPKfPfiiiff,@function
        .size           _Z23fused_blur_sobel_kernelPKfPfiiiff,(.L_x_109 - _Z23fused_blur_sobel_kernelPKfPfiiiff)
        .other          _Z23fused_blur_sobel_kernelPKfPfiiiff,@"STO_CUDA_ENTRY STV_DEFAULT"
_Z23fused_blur_sobel_kernelPKfPfiiiff:
.text._Z23fused_blur_sobel_kernelPKfPfiiiff:
[----:B------:R-:W-:Y:S01]  /*0000*/  LDC R1, c[0x0][0x37c] ;  /* 0x0000df00ff017b82 */ /* 0x000fe20000000800 */
[----:B------:R-:W0:Y:S07]  /*0010*/  S2R R3, SR_TID.Y ;  /* 0x0000000000037919 */ /* 0x000e2e0000002200 */
[----:B------:R-:W1:Y:S01]  /*0020*/  LDC R17, c[0x0][0x360] ;  /* 0x0000d800ff117b82 */ /* 0x000e620000000800 */
[----:B------:R-:W1:Y:S07]  /*0030*/  S2R R12, SR_TID.X ;  /* 0x00000000000c7919 */ /* 0x000e6e0000002100 */
[----:B------:R-:W0:Y:S08]  /*0040*/  S2UR UR5, SR_CTAID.Y ;  /* 0x00000000000579c3 */ /* 0x000e300000002600 */
[----:B------:R-:W0:Y:S08]  /*0050*/  LDC R14, c[0x0][0x364] ;  /* 0x0000d900ff0e7b82 */ /* 0x000e300000000800 */
[----:B------:R-:W1:Y:S08]  /*0060*/  S2UR UR4, SR_CTAID.X ;  /* 0x00000000000479c3 */ /* 0x000e700000002500 */
[----:B------:R-:W2:Y:S08]  /*0070*/  LDC.64 R6, c[0x0][0x390] ;  /* 0x0000e400ff067b82 */ /* 0x000eb00000000a00 */
[----:B------:R-:W3:Y:S01]  /*0080*/  LDC R9, c[0x0][0x398] ;  /* 0x0000e600ff097b82 */ /* 0x000ee20000000800 */
[----:B0-----:R-:W-:-:S02]  /*0090*/  IMAD R14, R14, UR5, R3 ;  /* 0x000000050e0e7c24 */ /* 0x001fc4000f8e0203 */
[----:B-1----:R-:W-:-:S03]  /*00a0*/  IMAD R21, R17, UR4, R12 ;  /* 0x0000000411157c24 */ /* 0x002fc6000f8e020c */
[----:B--2---:R-:W-:-:S04]  /*00b0*/  ISETP.GE.AND P0, PT, R14, R7, PT ;  /* 0x000000070e00720c */ /* 0x004fc80003f06270 */
[----:B---3--:R-:W-:-:S04]  /*00c0*/  ISETP.GE.OR P0, PT, R21, R9, P0 ;  /* 0x000000091500720c */ /* 0x008fc80000706670 */
[----:B------:R-:W-:-:S13]  /*00d0*/  ISETP.LT.OR P0, PT, R6, 0x1, P0 ;  /* 0x000000010600780c */ /* 0x000fda0000701670 */
[----:B------:R-:W-:Y:S05]  /*00e0*/  @P0 EXIT ;  /* 0x000000000000094d */ /* 0x000fea0003800000 */
[----:B------:R-:W0:Y:S01]  /*00f0*/  S2UR UR5, SR_CgaCtaId ;  /* 0x00000000000579c3 */ /* 0x000e220000008800 */
[----:B------:R-:W-:Y:S01]  /*0100*/  IADD3 R0, PT, PT, R3, 0x2, RZ ;  /* 0x0000000203007810 */ /* 0x000fe20007ffe0ff */
[----:B------:R-:W-:Y:S01]  /*0110*/  IMAD R14, R14, R9, RZ ;  /* 0x000000090e0e7224 */ /* 0x000fe200078e02ff */
[----:B------:R-:W-:Y:S01]  /*0120*/  IADD3 R7, PT, PT, R17, 0x4, RZ ;  /* 0x0000000411077810 */ /* 0x000fe20007ffe0ff */
[----:B------:R-:W-:Y:S01]  /*0130*/  UMOV UR4, 0x400 ;  /* 0x0000040000047882 */ /* 0x000fe20000000000 */
[C---:B------:R-:W-:Y:S01]  /*0140*/  IADD3 R8, PT, PT, R21.reuse, 0x2, RZ ;  /* 0x0000000215087810 */ /* 0x040fe20007ffe0ff */
[----:B------:R-:W1:Y:S01]  /*0150*/  LDCU.64 UR6, c[0x0][0x358] ;  /* 0x00006b00ff0677ac */ /* 0x000e620008000a00 */
[----:B------:R-:W-:Y:S01]  /*0160*/  VIMNMX R19, PT, PT, R21, 0x2, !PT ;  /* 0x0000000215137848 */ /* 0x000fe20007fe0100 */
[----:B------:R-:W2:Y:S01]  /*0170*/  LDC R13, c[0x0][0x394] ;  /* 0x0000e500ff0d7b82 */ /* 0x000ea20000000800 */
[----:B------:R-:W-:Y:S01]  /*0180*/  VIADDMNMX R9, R9, 0xffffffff, R8, PT ;  /* 0xffffffff09097846 */ /* 0x000fe20003800108 */
[CC--:B------:R-:W-:Y:S01]  /*0190*/  IMAD R8, R7.reuse, R0.reuse, R7 ;  /* 0x0000000007087224 */ /* 0x0c0fe200078e0207 */
[----:B------:R-:W-:Y:S01]  /*01a0*/  IADD3 R15, PT, PT, -R6, RZ, RZ ;  /* 0x000000ff060f7210 */ /* 0x000fe20007ffe1ff */
[----:B------:R-:W-:Y:S01]  /*01b0*/  IMAD R0, R7, R0, R12 ;  /* 0x0000000007007224 */ /* 0x000fe200078e020c */
[----:B------:R-:W-:Y:S01]  /*01c0*/  IADD3 R17, PT, PT, R17, -0x2, RZ ;  /* 0xfffffffe11117810 */ /* 0x000fe20007ffe0ff */
[----:B------:R-:W-:Y:S01]  /*01d0*/  IMAD R11, R7, -0x2, R8 ;  /* 0xfffffffe070b7824 */ /* 0x000fe200078e0208 */
[----:B------:R-:W-:Y:S01]  /*01e0*/  IADD3 R21, PT, PT, R21, R14, RZ ;  /* 0x0000000e15157210 */ /* 0x000fe20007ffe0ff */
[----:B------:R-:W3:Y:S01]  /*01f0*/  LDC.64 R4, c[0x0][0x380] ;  /* 0x0000e000ff047b82 */ /* 0x000ee20000000a00 */
[----:B------:R-:W-:Y:S01]  /*0200*/  IADD3 R20, PT, PT, R7, R0, RZ ;  /* 0x0000000007147210 */ /* 0x000fe20007ffe0ff */
[----:B------:R-:W4:Y:S01]  /*0210*/  LDCU UR9, c[0x0][0x398] ;  /* 0x00007300ff0977ac */ /* 0x000f220008000800 */
[----:B------:R-:W-:-:S02]  /*0220*/  IADD3 R11, PT, PT, R11, R12, RZ ;  /* 0x0000000c0b0b7210 */ /* 0x000fc40007ffe0ff */
[----:B------:R-:W-:Y:S01]  /*0230*/  IADD3 R18, PT, PT, R9, R14, RZ ;  /* 0x0000000e09127210 */ /* 0x000fe20007ffe0ff */
[----:B------:R-:W1:Y:S02]  /*0240*/  LDCU UR8, c[0x0][0x3a0] ;  /* 0x00007400ff0877ac */ /* 0x000e640008000800 */
[----:B------:R-:W1:Y:S01]  /*0250*/  LDC.64 R2, c[0x0][0x388] ;  /* 0x0000e200ff027b82 */ /* 0x000e620000000a00 */
[----:B0-----:R-:W-:-:S06]  /*0260*/  ULEA UR4, UR5, UR4, 0x18 ;  /* 0x0000000405047291 */ /* 0x001fcc000f8ec0ff */
[----:B------:R-:W-:Y:S02]  /*0270*/  LEA R16, R0, UR4, 0x2 ;  /* 0x0000000400107c11 */ /* 0x000fe4000f8e10ff */
[----:B------:R-:W-:Y:S02]  /*0280*/  LEA R20, R20, UR4, 0x2 ;  /* 0x0000000414147c11 */ /* 0x000fe4000f8e10ff */
[----:B------:R-:W-:-:S07]  /*0290*/  LEA R22, R11, UR4, 0x2 ;  /* 0x000000040b167c11 */ /* 0x000fce000f8e10ff */
.L_x_77:
[C---:B------:R-:W-:Y:S01]  /*02a0*/  ISETP.GT.U32.AND P0, PT, R12.reuse, 0x1, PT ;  /* 0x000000010c00780c */ /* 0x040fe20003f04070 */
[----:B0--3--:R-:W-:Y:S01]  /*02b0*/  IMAD.WIDE R8, R21, 0x4, R4 ;  /* 0x0000000415087825 */ /* 0x009fe200078e0204 */
[----:B------:R-:W-:-:S04]  /*02c0*/  ISETP.GE.U32.AND P1, PT, R12, R17, PT ;  /* 0x000000110c00720c */ /* 0x000fc80003f26070 */
[----:B-1----:R-:W3:Y:S07]  /*02d0*/  LDG.E.CONSTANT R27, desc[UR6][R8.64] ;  /* 0x00000006081b7981 */ /* 0x002eee000c1e9900 */
[----:B------:R-:W0:Y:S01]  /*02e0*/  @!P0 LDC.64 R6, c[0x0][0x380] ;  /* 0x0000e000ff068b82 */ /* 0x000e220000000a00 */
[----:B------:R-:W-:Y:S01]  /*02f0*/  @!P0 IADD3 R0, P2, PT, R19, R14, RZ ;  /* 0x0000000e13008210 */ /* 0x000fe20007f5e0ff */
[----:B------:R-:W-:-:S03]  /*0300*/  @P1 IMAD.WIDE R10, R18, 0x4, R4 ;  /* 0x00000004120a1825 */ /* 0x000fc600078e0204 */
[----:B------:R-:W-:-:S03]  /*0310*/  @!P0 LEA.HI.X.SX32 R23, R14, RZ, 0x1, P2 ;  /* 0x000000ff0e178211 */ /* 0x000fc600010f0eff */
[----:B------:R-:W5:Y:S01]  /*0320*/  @P1 LDG.E.CONSTANT R11, desc[UR6][R10.64] ;  /* 0x000000060a0b1981 */ /* 0x000f62000c1e9900 */
[----:B0-----:R-:W-:-:S04]  /*0330*/  @!P0 LEA R6, P2, R0, R6, 0x2 ;  /* 0x0000000600068211 */ /* 0x001fc800078410ff */
[----:B------:R-:W-:-:S05]  /*0340*/  @!P0 LEA.HI.X R7, R0, R7, R23, 0x2, P2 ;  /* 0x0000000700078211 */ /* 0x000fca00010f1417 */
[----:B------:R-:W4:Y:S01]  /*0350*/  @!P0 LDG.E.CONSTANT R29, desc[UR6][R6.64+-0x8] ;  /* 0xfffff806061d8981 */ /* 0x000f22000c1e9900 */
[----:B------:R-:W-:Y:S03]  /*0360*/  BSSY.RECONVERGENT B0, `(.L_x_74) ;  /* 0x000002e000007945 */ /* 0x000fe60003800200 */
[----:B---3--:R-:W-:Y:S04]  /*0370*/  STS [R16+0x8], R27 ;  /* 0x0000081b10007388 */ /* 0x008fe80000000800 */
[----:B-----5:R-:W-:Y:S04]  /*0380*/  @P1 STS [R16+0x10], R11 ;  /* 0x0000100b10001388 */ /* 0x020fe80000000800 */
[----:B----4-:R-:W-:Y:S01]  /*0390*/  @!P0 STS [R16], R29 ;  /* 0x0000001d10008388 */ /* 0x010fe20000000800 */
[----:B------:R-:W-:Y:S06]  /*03a0*/  BAR.SYNC.DEFER_BLOCKING 0x0 ;  /* 0x0000000000007b1d */ /* 0x000fec0000010000 */
[----:B------:R-:W0:Y:S04]  /*03b0*/  LDS R0, [R22+0x4] ;  /* 0x0000040016007984 */ /* 0x000e280000000800 */
[----:B------:R-:W1:Y:S04]  /*03c0*/  LDS R24, [R22+0x8] ;  /* 0x0000080016187984 */ /* 0x000e680000000800 */
[----:B------:R-:W3:Y:S04]  /*03d0*/  LDS R26, [R22+0xc] ;  /* 0x00000c00161a7984 */ /* 0x000ee80000000800 */
[----:B------:R-:W4:Y:S04]  /*03e0*/  LDS R25, [R16+0x4] ;  /* 0x0000040010197984 */ /* 0x000f280000000800 */
[----:B------:R-:W5:Y:S04]  /*03f0*/  LDS R23, [R16+0x8] ;  /* 0x0000080010177984 */ /* 0x000f680000000800 */
[----:B------:R-:W2:Y:S04]  /*0400*/  LDS R9, [R16+0xc] ;  /* 0x00000c0010097984 */ /* 0x000ea80000000800 */
[----:B------:R-:W2:Y:S04]  /*0410*/  LDS R8, [R20+0x4] ;  /* 0x0000040014087984 */ /* 0x000ea80000000800 */
[----:B------:R-:W2:Y:S04]  /*0420*/  LDS R7, [R20+0x8] ;  /* 0x0000080014077984 */ /* 0x000ea80000000800 */
[----:B------:R-:W2:Y:S01]  /*0430*/  LDS R6, [R20+0xc] ;  /* 0x00000c0014067984 */ /* 0x000ea20000000800 */
[----:B0-----:R-:W-:Y:S01]  /*0440*/  FADD R0, RZ, -R0 ;  /* 0x80000000ff007221 */ /* 0x001fe20000000000 */
[----:B-1----:R-:W-:-:S03]  /*0450*/  FADD R11, R24, R24 ;  /* 0x00000018180b7221 */ /* 0x002fc60000000000 */
[----:B------:R-:W-:Y:S01]  /*0460*/  FFMA R24, RZ, R24, R0 ;  /* 0x00000018ff187223 */ /* 0x000fe20000000000 */
[----:B------:R-:W-:-:S03]  /*0470*/  FADD R11, R0, -R11 ;  /* 0x8000000b000b7221 */ /* 0x000fc60000000000 */
[--C-:B---3--:R-:W-:Y:S01]  /*0480*/  FADD R24, R24, R26.reuse ;  /* 0x0000001a18187221 */ /* 0x108fe20000000000 */
[----:B------:R-:W-:Y:S01]  /*0490*/  FADD R0, R11, -R26 ;  /* 0x8000001a0b007221 */ /* 0x000fe20000000000 */
[----:B----4-:R-:W-:-:S03]  /*04a0*/  FADD R11, R25, R25 ;  /* 0x00000019190b7221 */ /* 0x010fc60000000000 */
[----:B------:R-:W-:Y:S01]  /*04b0*/  FFMA R0, RZ, R25, R0 ;  /* 0x00000019ff007223 */ /* 0x000fe20000000000 */
[----:B------:R-:W-:-:S03]  /*04c0*/  FADD R24, R24, -R11 ;  /* 0x8000000b18187221 */ /* 0x000fc60000000000 */
[-C--:B-----5:R-:W-:Y:S01]  /*04d0*/  FFMA R0, RZ, R23.reuse, R0 ;  /* 0x00000017ff007223 */ /* 0x0a0fe20000000000 */
[----:B------:R-:W-:-:S03]  /*04e0*/  FFMA R24, RZ, R23, R24 ;  /* 0x00000017ff187223 */ /* 0x000fc60000000018 */
[----:B--2---:R-:W-:Y:S01]  /*04f0*/  FFMA R11, RZ, R9, R0 ;  /* 0x00000009ff0b7223 */ /* 0x004fe20000000000 */
[----:B------:R-:W-:-:S03]  /*0500*/  FFMA R9, R9, 2, R24 ;  /* 0x4000000009097823 */ /* 0x000fc60000000018 */
[--C-:B------:R-:W-:Y:S01]  /*0510*/  FADD R10, R11, R8.reuse ;  /* 0x000000080b0a7221 */ /* 0x100fe20000000000 */
[----:B------:R-:W-:-:S03]  /*0520*/  FADD R0, R9, -R8 ;  /* 0x8000000809007221 */ /* 0x000fc60000000000 */
[----:B------:R-:W-:Y:S01]  /*0530*/  FFMA R9, R7, 2, R10 ;  /* 0x4000000007097823 */ /* 0x000fe2000000000a */
[----:B------:R-:W-:-:S03]  /*0540*/  FFMA R7, RZ, R7, R0 ;  /* 0x00000007ff077223 */ /* 0x000fc60000000000 */
[--C-:B------:R-:W-:Y:S01]  /*0550*/  FADD R9, R9, R6.reuse ;  /* 0x0000000609097221 */ /* 0x100fe20000000000 */
[----:B------:R-:W-:-:S03]  /*0560*/  FADD R7, R7, R6 ;  /* 0x0000000607077221 */ /* 0x000fc60000000000 */
[----:B------:R-:W-:-:S04]  /*0570*/  FMUL R0, R9, R9 ;  /* 0x0000000909007220 */ /* 0x000fc80000400000 */
[----:B------:R-:W-:-:S05]  /*0580*/  FFMA R0, R7, R7, R0 ;  /* 0x0000000707007223 */ /* 0x000fca0000000000 */
[----:B------:R-:W-:Y:S01]  /*0590*/  IADD3 R6, PT, PT, R0, -0xd000000, RZ ;  /* 0xf300000000067810 */ /* 0x000fe20007ffe0ff */
[----:B------:R0:W1:Y:S03]  /*05a0*/  MUFU.RSQ R7, R0 ;  /* 0x0000000000077308 */ /* 0x0000660000001400 */
[----:B------:R-:W-:-:S13]  /*05b0*/  ISETP.GT.U32.AND P0, PT, R6, 0x727fffff, PT ;  /* 0x727fffff0600780c */ /* 0x000fda0003f04070 */
[----:B0-----:R-:W-:Y:S05]  /*05c0*/  @!P0 BRA `(.L_x_75) ;  /* 0x00000000000c8947 */ /* 0x001fea0003800000 */
[----:B------:R-:W-:-:S07]  /*05d0*/  MOV R11, 0x5f0 ;  /* 0x000005f0000b7802 */ /* 0x000fce0000000f00 */
[----:B-1----:R-:W-:Y:S05]  /*05e0*/  CALL.REL.NOINC `($__internal_3_$__cuda_sm20_sqrt_rn_f32_slowpath) ;  /* 0x0000000000447944 */ /* 0x002fea0003c00000 */
[----:B------:R-:W-:Y:S05]  /*05f0*/  BRA `(.L_x_76) ;  /* 0x0000000000107947 */ /* 0x000fea0003800000 */
.L_x_75:
[----:B-1----:R-:W-:Y:S01]  /*0600*/  FMUL.FTZ R9, R0, R7 ;  /* 0x0000000700097220 */ /* 0x002fe20000410000 */
[----:B------:R-:W-:-:S03]  /*0610*/  FMUL.FTZ R7, R7, 0.5 ;  /* 0x3f00000007077820 */ /* 0x000fc60000410000 */
[----:B------:R-:W-:-:S04]  /*0620*/  FFMA R0, -R9, R9, R0 ;  /* 0x0000000909007223 */ /* 0x000fc80000000100 */
[----:B------:R-:W-:-:S07]  /*0630*/  FFMA R0, R0, R7, R9 ;  /* 0x0000000700007223 */ /* 0x000fce0000000009 */
.L_x_76:
[----:B------:R-:W-:Y:S05]  /*0640*/  BSYNC.RECONVERGENT B0 ;  /* 0x0000000000007941 */ /* 0x000fea0003800200 */
.L_x_74:
[----:B------:R-:W-:Y:S01]  /*0650*/  IADD3 R15, PT, PT, R15, 0x1, RZ ;  /* 0x000000010f0f7810 */ /* 0x000fe20007ffe0ff */
[----:B------:R-:W-:Y:S01]  /*0660*/  IMAD.WIDE R6, R21, 0x4, R2 ;  /* 0x0000000415067825 */ /* 0x000fe200078e0202 */
[----:B------:R-:W-:Y:S02]  /*0670*/  FSET.BF.GT.AND R9, R0, UR8, PT ;  /* 0x0000000800097c0a */ /* 0x000fe4000b804000 */
[----:B------:R-:W-:Y:S01]  /*0680*/  ISETP.NE.AND P0, PT, R15, RZ, PT ;  /* 0x000000ff0f00720c */ /* 0x000fe20003f05270 */
[C---:B------:R-:W-:Y:S02]  /*0690*/  IMAD R14, R13.reuse, UR9, R14 ;  /* 0x000000090d0e7c24 */ /* 0x040fe4000f8e020e */
[----:B------:R0:W-:Y:S01]  /*06a0*/  STG.E desc[UR6][R6.64], R9 ;  /* 0x0000000906007986 */ /* 0x0001e2000c101906 */
[C---:B------:R-:W-:Y:S02]  /*06b0*/  IMAD R18, R13.reuse, UR9, R18 ;  /* 0x000000090d127c24 */ /* 0x040fe4000f8e0212 */
[----:B------:R-:W-:Y:S01]  /*06c0*/  IMAD R21, R13, UR9, R21 ;  /* 0x000000090d157c24 */ /* 0x000fe2000f8e0215 */
[----:B------:R-:W-:Y:S06]  /*06d0*/  BAR.SYNC.DEFER_BLOCKING 0x0 ;  /* 0x0000000000007b1d */ /* 0x000fec0000010000 */
[----:B------:R-:W-:Y:S05]  /*06e0*/  @P0 BRA `(.L_x_77) ;  /* 0xfffffff800ec0947 */ /* 0x000fea000383ffff */
[----:B------:R-:W-:Y:S05]  /*06f0*/  EXIT ;  /* 0x000000000000794d */ /* 0x000fea0003800000 */
        .weak           $__internal_3_$__cuda_sm20_sqrt_rn_f32_slowpath
        .type           $__internal_3_$__cuda_sm20_sqrt_rn_f32_slowpath,@function
        .size           $__internal_3_$__cuda_sm20_sqrt_rn_f32_slowpath,(.L_x_109 - $__internal_3_$__cuda_sm20_sqrt_rn_f32_slowpath)
$__internal_3_$__cuda_sm20_sqrt_rn_f32_slowpath:
[----:B------:R-:W-:-:S13]  /*0700*/  LOP3.LUT P0, RZ, R0, 0x7fffffff, RZ, 0xc0, !PT ;  /* 0x7fffffff00ff7812 */ /* 0x000fda000780c0ff */
[----:B------:R-:W-:Y:S01]  /*0710*/  @!P0 MOV R6, R0 ;  /* 0x0000000000068202 */ /* 0x000fe20000000f00 */
[----:B------:R-:W-:Y:S06]  /*0720*/  @!P0 BRA `(.L_x_78) ;  /* 0x0000000000408947 */ /* 0x000fec0003800000 */
[----:B------:R-:W-:-:S13]  /*0730*/  FSETP.GEU.FTZ.AND P0, PT, R0, RZ, PT ;  /* 0x000000ff0000720b */ /* 0x000fda0003f1e000 */
[----:B------:R-:W-:Y:S01]  /*0740*/  @!P0 MOV R6, 0x7fffffff ;  /* 0x7fffffff00068802 */ /* 0x000fe20000000f00 */
[----:B------:R-:W-:Y:S06]  /*0750*/  @!P0 BRA `(.L_x_78) ;  /* 0x0000000000348947 */ /* 0x000fec0003800000 */
[----:B------:R-:W-:-:S13]  /*0760*/  FSETP.GTU.FTZ.AND P0, PT, |R0|, +INF , PT ;  /* 0x7f8000000000780b */ /* 0x000fda0003f1c200 */
[----:B------:R-:W-:Y:S01]  /*0770*/  @P0 FADD.FTZ R6, R0, 1 ;  /* 0x3f80000000060421 */ /* 0x000fe20000010000 */
[----:B------:R-:W-:Y:S06]  /*0780*/  @P0 BRA `(.L_x_78) ;  /* 0x0000000000280947 */ /* 0x000fec0003800000 */
[----:B------:R-:W-:-:S13]  /*0790*/  FSETP.NEU.FTZ.AND P0, PT, |R0|, +INF , PT ;  /* 0x7f8000000000780b */ /* 0x000fda0003f1d200 */
[----:B------:R-:W-:-:S04]  /*07a0*/  @P0 FFMA R7, R0, 1.84467440737095516160e+19, RZ ;  /* 0x5f80000000070823 */ /* 0x000fc800000000ff */
[----:B------:R-:W0:Y:S02]  /*07b0*/  @P0 MUFU.RSQ R6, R7 ;  /* 0x0000000700060308 */ /* 0x000e240000001400 */
[----:B0-----:R-:W-:Y:S01]  /*07c0*/  @P0 FMUL.FTZ R8, R7, R6 ;  /* 0x0000000607080220 */ /* 0x001fe20000410000 */
[----:B------:R-:W-:Y:S01]  /*07d0*/  @P0 FMUL.FTZ R10, R6, 0.5 ;  /* 0x3f000000060a0820 */ /* 0x000fe20000410000 */
[----:B------:R-:W-:Y:S02]  /*07e0*/  @!P0 MOV R6, R0 ;  /* 0x0000000000068202 */ /* 0x000fe40000000f00 */
[----:B------:R-:W-:-:S04]  /*07f0*/  @P0 FADD.FTZ R9, -R8, -RZ ;  /* 0x800000ff08090221 */ /* 0x000fc80000010100 */
[----:B------:R-:W-:-:S04]  /*0800*/  @P0 FFMA R9, R8, R9, R7 ;  /* 0x0000000908090223 */ /* 0x000fc80000000007 */
[----:B------:R-:W-:-:S04]  /*0810*/  @P0 FFMA R9, R9, R10, R8 ;  /* 0x0000000a09090223 */ /* 0x000fc80000000008 */
[----:B------:R-:W-:-:S07]  /*0820*/  @P0 FMUL.FTZ R6, R9, 2.3283064365386962891e-10 ;  /* 0x2f80000009060820 */ /* 0x000fce0000410000 */
.L_x_78:
[----:B------:R-:W-:Y:S01]  /*0830*/  HFMA2 R7, -RZ, RZ, 0, 0 ;  /* 0x00000000ff077431 */ /* 0x000fe200000001ff */
[----:B------:R-:W-:Y:S02]  /*0840*/  MOV R0, R6 ;  /* 0x0000000600007202 */ /* 0x000fe40000000f00 */
[----:B------:R-:W-:-:S04]  /*0850*/  MOV R6, R11 ;  /* 0x0000000b00067202 */ /* 0x000fc80000000f00 */
[----:B------:R-:W-:Y:S05]  /*0860*/  RET.REL.NODEC R6 `(_Z23fused_blur_sobel_kernelPKfPfiiiff) ;  /* 0xfffffff406e47950 */ /* 0x000fea0003c3ffff */
.L_x_79:
        /* <DEDUP_REMOVED lines=9> */
.L_x_109:


//--------------------- .text._Z20gaussian_blur_kernelPKfPfiiifi --------------------------
	.section	.text._Z20gaussian_blur_kernelPKfPfiiifi,"ax",@progbits
	.align	128
        .global         _Z20gaussian_blur_kernelPKfPfiiifi
        .type           _Z20gaussian_blur_kernelPKfPfiiifi,@function
        .size           _Z20gaussian_blur_kernelPKfPfiiifi,(.L_x_111 - _Z20gaussian_blur_kernelPKfPfiiifi)
        .other          _Z20gaussian_blur_kernelPKfPfiiifi,@"STO_CUDA_ENTRY STV_DEFAULT"
_Z20gaussian_blur_kernelPKfPfiiifi:
.text._Z20gaussian_blur_kernelPKfPfiiifi:
[----:B------:R-:W-:Y:S01]  /*0000*/  LDC R1, c[0x0][0x37c] ;  /* 0x0000df00ff017b82 */ /* 0x000fe20000000800 */
[----:B------:R-:W0:Y:S07]  /*0010*/  S2R R17, SR_TID.Y ;  /* 0x0000000000117919 */ /* 0x000e2e0000002200 */
[----:B------:R-:W1:Y:S01]  /*0020*/  S2UR UR5, SR_CTAID.X ;  /* 0x00000000000579c3 */ /* 0x000e620000002500 */
[----:B------:R-:W1:Y:S01]  /*0030*/  LDCU UR7, c[0x0][0x360] ;  /* 0x00006c00ff0777ac */ /* 0x000e620008000800 */
[----:B------:R-:W2:Y:S01]  /*0040*/  S2R R9, SR_TID.X ;  /* 0x0000000000097919 */ /* 0x000ea20000002100 */
[----:B------:R-:W3:Y:S05]  /*0050*/  LDCU UR6, c[0x0][0x394] ;  /* 0x00007280ff0677ac */ /* 0x000eea0008000800 */
[----:B------:R-:W0:Y:S01]  /*0060*/  S2UR UR4, SR_CTAID.Y ;  /* 0x00000000000479c3 */ /* 0x000e220000002600 */
[----:B------:R-:W4:Y:S07]  /*0070*/  LDCU UR8, c[0x0][0x398] ;  /* 0x00007300ff0877ac */ /* 0x000f2e0008000800 */
[----:B------:R-:W0:Y:S01]  /*0080*/  LDC R10, c[0x0][0x364] ;  /* 0x0000d900ff0a7b82 */ /* 0x000e220000000800 */
[----:B-1----:R-:W-:-:S06]  /*0090*/  UIMAD UR5, UR5, UR7, URZ ;  /* 0x00000007050572a4 */ /* 0x002fcc000f8e02ff */
[----:B--2---:R-:W-:Y:S01]  /*00a0*/  IADD3 R8, PT, PT, R9, UR5, RZ ;  /* 0x0000000509087c10 */ /* 0x004fe2000fffe0ff */
[----:B0-----:R-:W-:-:S05]  /*00b0*/  IMAD R10, R10, UR4, R17 ;  /* 0x000000040a0a7c24 */ /* 0x001fca000f8e0211 */
[----:B---3--:R-:W-:-:S04]  /*00c0*/  ISETP.GE.AND P0, PT, R10, UR6, PT ;  /* 0x000000060a007c0c */ /* 0x008fc8000bf06270 */
[----:B----4-:R-:W-:-:S13]  /*00d0*/  ISETP.GE.OR P0, PT, R8, UR8, P0 ;  /* 0x0000000808007c0c */ /* 0x010fda0008706670 */
[----:B------:R-:W-:Y:S05]  /*00e0*/  @P0 EXIT ;  /* 0x000000000000094d */ /* 0x000fea0003800000 */
[----:B------:R-:W0:Y:S02]  /*00f0*/  LDC R3, c[0x0][0x39c] ;  /* 0x0000e700ff037b82 */ /* 0x000e240000000800 */
[----:B0-----:R-:W-:-:S04]  /*0100*/  FADD R0, R3, R3 ;  /* 0x0000000303007221 */ /* 0x001fc80000000000 */
[----:B------:R-:W-:-:S04]  /*0110*/  FMUL R0, R0, R3 ;  /* 0x0000000300007220 */ /* 0x000fc80000400000 */
[----:B------:R-:W-:-:S05]  /*0120*/  VIADD R2, R0, 0x1800000 ;  /* 0x0180000000027836 */ /* 0x000fca0000000000 */
[----:B------:R-:W-:-:S04]  /*0130*/  LOP3.LUT R2, R2, 0x7f800000, RZ, 0xc0, !PT ;  /* 0x7f80000002027812 */ /* 0x000fc800078ec0ff */
[----:B------:R-:W-:-:S13]  /*0140*/  ISETP.GT.U32.AND P0, PT, R2, 0x1ffffff, PT ;  /* 0x01ffffff0200780c */ /* 0x000fda0003f04070 */
[----:B------:R-:W-:Y:S05]  /*0150*/  @P0 BRA `(.L_x_80) ;  /* 0x00000000000c0947 */ /* 0x000fea0003800000 */
[----:B------:R-:W-:-:S07]  /*0160*/  MOV R2, 0x180 ;  /* 0x0000018000027802 */ /* 0x000fce0000000f00 */
[----:B------:R-:W-:Y:S05]  /*0170*/  CALL.REL.NOINC `($__internal_4_$__cuda_sm20_rcp_rn_f32_slowpath) ;  /* 0x0000000c00c47944 */ /* 0x000fea0003c00000 */
[----:B------:R-:W-:Y:S05]  /*0180*/  BRA `(.L_x_81) ;  /* 0x0000000000107947 */ /* 0x000fea0003800000 */
.L_x_80:
[----:B------:R-:W0:Y:S02]  /*0190*/  MUFU.RCP R21, R0 ;  /* 0x0000000000157308 */ /* 0x000e240000001000 */
[----:B0-----:R-:W-:-:S04]  /*01a0*/  FFMA R2, R0, R21, -1 ;  /* 0xbf80000000027423 */ /* 0x001fc80000000015 */
[----:B------:R-:W-:-:S04]  /*01b0*/  FADD.FTZ R2, -R2, -RZ ;  /* 0x800000ff02027221 */ /* 0x000fc80000010100 */
[----:B------:R-:W-:-:S07]  /*01c0*/  FFMA R21, R21, R2, R21 ;  /* 0x0000000215157223 */ /* 0x000fce0000000015 */
.L_x_81:
[----:B------:R-:W0:Y:S02]  /*01d0*/  LDC R0, c[0x0][0x390] ;  /* 0x0000e400ff007b82 */ /* 0x000e240000000800 */
[----:B0-----:R-:W-:-:S13]  /*01e0*/  ISETP.GE.AND P0, PT, R0, 0x1, PT ;  /* 0x000000010000780c */ /* 0x001fda0003f06270 */
[----:B------:R-:W-:Y:S05]  /*01f0*/  @!P0 EXIT ;  /* 0x000000000000894d */ /* 0x000fea0003800000 */
[----:B------:R-:W0:Y:S01]  /*0200*/  LDC R0, c[0x0][0x3a0] ;  /* 0x0000e800ff007b82 */ /* 0x000e220000000800 */
[----:B------:R-:W-:Y:S01]  /*0210*/  UMOV UR4, 0x400 ;  /* 0x0000040000047882 */ /* 0x000fe20000000000 */
[----:B------:R-:W1:Y:S06]  /*0220*/  LDCU.64 UR8, c[0x0][0x358] ;  /* 0x00006b00ff0877ac */ /* 0x000e6c0008000a00 */
[----:B------:R-:W2:Y:S08]  /*0230*/  S2UR UR6, SR_CgaCtaId ;  /* 0x00000000000679c3 */ /* 0x000eb00000008800 */
[----:B------:R-:W3:Y:S01]  /*0240*/  LDC R2, c[0x0][0x398] ;  /* 0x0000e600ff027b82 */ /* 0x000ee20000000800 */
[----:B0-----:R-:W-:-:S04]  /*0250*/  LEA.HI R0, R0, R0, RZ, 0x1 ;  /* 0x0000000000007211 */ /* 0x001fc800078f08ff */
[----:B------:R-:W-:Y:S02]  /*0260*/  SHF.R.S32.HI R20, RZ, 0x1, R0 ;  /* 0x00000001ff147819 */ /* 0x000fe40000011400 */
[----:B------:R-:W-:Y:S02]  /*0270*/  LOP3.LUT R16, R0, 0xfffffffe, RZ, 0xc0, !PT ;  /* 0xfffffffe00107812 */ /* 0x000fe400078ec0ff */
[----:B------:R-:W-:Y:S01]  /*0280*/  IABS R3, R20 ;  /* 0x0000001400037213 */ /* 0x000fe20000000000 */
[----:B--2---:R-:W-:Y:S01]  /*0290*/  ULEA UR4, UR6, UR4, 0x18 ;  /* 0x0000000406047291 */ /* 0x004fe2000f8ec0ff */
[----:B------:R-:W-:Y:S01]  /*02a0*/  IADD3 R17, PT, PT, R20, R17, RZ ;  /* 0x0000001114117210 */ /* 0x000fe20007ffe0ff */
[----:B------:R-:W-:Y:S01]  /*02b0*/  VIADD R16, R16, UR7 ;  /* 0x0000000710107c36 */ /* 0x000fe20008000000 */
[C---:B------:R-:W-:Y:S01]  /*02c0*/  IADD3 R15, PT, PT, R20.reuse, R9, RZ ;  /* 0x00000009140f7210 */ /* 0x040fe20007ffe0ff */
[----:B------:R-:W-:-:S03]  /*02d0*/  IMAD.IADD R14, R20, 0x1, R3 ;  /* 0x00000001140e7824 */ /* 0x000fc600078e0203 */
[----:B------:R-:W-:Y:S01]  /*02e0*/  IADD3 R13, PT, PT, R15, UR5, RZ ;  /* 0x000000050f0d7c10 */ /* 0x000fe2000fffe0ff */
[----:B------:R-:W-:Y:S02]  /*02f0*/  VIADD R11, R14, 0x1 ;  /* 0x000000010e0b7836 */ /* 0x000fe40000000000 */
[----:B------:R-:W-:Y:S01]  /*0300*/  IMAD R12, R17, R16, R15 ;  /* 0x00000010110c7224 */ /* 0x000fe200078e020f */
[----:B---3--:R-:W-:Y:S02]  /*0310*/  VIADDMNMX R13, R2, 0xffffffff, R13, PT ;  /* 0xffffffff020d7846 */ /* 0x008fe4000380010d */
[----:B------:R-:W-:Y:S02]  /*0320*/  LOP3.LUT R11, R11, 0xfffffffc, RZ, 0xc0, !PT ;  /* 0xfffffffc0b0b7812 */ /* 0x000fe400078ec0ff */
[----:B------:R-:W-:Y:S01]  /*0330*/  LEA R12, R12, UR4, 0x2 ;  /* 0x000000040c0c7c11 */ /* 0x000fe2000f8e10ff */
[----:B-1----:R-:W-:-:S06]  /*0340*/  UMOV UR4, URZ ;  /* 0x000000ff00047c82 */ /* 0x002fcc0008000000 */
.L_x_90:
[----:B0-----:R-:W0:Y:S01]  /*0350*/  LDCU UR5, c[0x0][0x360] ;  /* 0x00006c00ff0577ac */ /* 0x001e220008000800 */
[----:B------:R-:W1:Y:S01]  /*0360*/  LDC.64 R18, c[0x0][0x390] ;  /* 0x0000e400ff127b82 */ /* 0x000e620000000a00 */
[C---:B------:R-:W-:Y:S01]  /*0370*/  ISETP.GE.AND P0, PT, R9.reuse, R20, PT ;  /* 0x000000140900720c */ /* 0x040fe20003f06270 */
[----:B------:R-:W2:Y:S06]  /*0380*/  LDCU UR6, c[0x0][0x398] ;  /* 0x00007300ff0677ac */ /* 0x000eac0008000800 */
[----:B------:R-:W3:Y:S01]  /*0390*/  LDC.64 R6, c[0x0][0x380] ;  /* 0x0000e000ff067b82 */ /* 0x000ee20000000a00 */
[----:B0-----:R-:W-:Y:S01]  /*03a0*/  IADD3 R0, PT, PT, -R20, UR5, RZ ;  /* 0x0000000514007c10 */ /* 0x001fe2000fffe1ff */
[----:B------:R-:W0:Y:S03]  /*03b0*/  LDCU UR5, c[0x0][0x3a0] ;  /* 0x00007400ff0577ac */ /* 0x000e260008000800 */
[----:B------:R-:W-:-:S02]  /*03c0*/  ISETP.GE.U32.AND P1, PT, R9, R0, PT ;  /* 0x000000000900720c */ /* 0x000fc40003f26070 */
[----:B------:R-:W-:Y:S01]  /*03d0*/  VIADDMNMX R0, R8, -R20, RZ, !PT ;  /* 0x8000001408007246 */ /* 0x000fe200078001ff */
[----:B-1----:R-:W-:-:S04]  /*03e0*/  IMAD R23, R19, UR4, R10 ;  /* 0x0000000413177c24 */ /* 0x002fc8000f8e020a */
[C---:B--2---:R-:W-:Y:S02]  /*03f0*/  IMAD R19, R23.reuse, UR6, R8 ;  /* 0x0000000617137c24 */ /* 0x044fe4000f8e0208 */
[----:B------:R-:W-:Y:S02]  /*0400*/  @!P0 IMAD R5, R23, UR6, R0 ;  /* 0x0000000617058c24 */ /* 0x000fe4000f8e0200 */
[----:B---3--:R-:W-:-:S04]  /*0410*/  IMAD.WIDE R2, R19, 0x4, R6 ;  /* 0x0000000413027825 */ /* 0x008fc800078e0206 */
[----:B------:R-:W-:Y:S02]  /*0420*/  @P1 IMAD R23, R23, UR6, R13 ;  /* 0x0000000617171c24 */ /* 0x000fe4000f8e020d */
[--C-:B------:R-:W-:Y:S01]  /*0430*/  @!P0 IMAD.WIDE R4, R5, 0x4, R6.reuse ;  /* 0x0000000405048825 */ /* 0x100fe200078e0206 */
[----:B------:R-:W2:Y:S03]  /*0440*/  LDG.E.CONSTANT R3, desc[UR8][R2.64] ;  /* 0x0000000802037981 */ /* 0x000ea6000c1e9900 */
[----:B------:R-:W-:Y:S02]  /*0450*/  @P1 IMAD.WIDE R6, R23, 0x4, R6 ;  /* 0x0000000417061825 */ /* 0x000fe400078e0206 */
[----:B------:R-:W3:Y:S04]  /*0460*/  @!P0 LDG.E.CONSTANT R4, desc[UR8][R4.64] ;  /* 0x0000000804048981 */ /* 0x000ee8000c1e9900 */
[----:B------:R-:W4:Y:S01]  /*0470*/  @P1 LDG.E.CONSTANT R6, desc[UR8][R6.64] ;  /* 0x0000000806061981 */ /* 0x000f22000c1e9900 */
[----:B------:R-:W1:Y:S01]  /*0480*/  @!P0 S2R R23, SR_CgaCtaId ;  /* 0x0000000000178919 */ /* 0x000e620000008800 */
[----:B------:R-:W-:Y:S01]  /*0490*/  @!P0 MOV R22, 0x400 ;  /* 0x0000040000168802 */ /* 0x000fe20000000f00 */
[----:B------:R-:W-:-:S02]  /*04a0*/  @!P0 IMAD R0, R17, R16, R9 ;  /* 0x0000001011008224 */ /* 0x000fc400078e0209 */
[----:B------:R-:W-:Y:S01]  /*04b0*/  @P1 IMAD R27, R20, 0x4, R12 ;  /* 0x00000004141b1824 */ /* 0x000fe200078e020c */
[----:B0-----:R-:W-:Y:S02]  /*04c0*/  UISETP.GE.AND UP0, UPT, UR5, -0x1, UPT ;  /* 0xffffffff0500788c */ /* 0x001fe4000bf06270 */
[----:B------:R-:W-:Y:S01]  /*04d0*/  UIADD3 UR4, UPT, UPT, UR4, 0x1, URZ ;  /* 0x0000000104047890 */ /* 0x000fe2000fffe0ff */
[----:B-1----:R-:W-:-:S04]  /*04e0*/  @!P0 LEA R23, R23, R22, 0x18 ;  /* 0x0000001617178211 */ /* 0x002fc800078ec0ff */
[----:B------:R-:W-:Y:S01]  /*04f0*/  @!P0 LEA R25, R0, R23, 0x2 ;  /* 0x0000001700198211 */ /* 0x000fe200078e10ff */
[----:B------:R-:W-:Y:S01]  /*0500*/  HFMA2 R23, -RZ, RZ, 0, 0 ;  /* 0x00000000ff177431 */ /* 0x000fe200000001ff */
[----:B------:R-:W-:Y:S01]  /*0510*/  ISETP.NE.AND P2, PT, R18, UR4, PT ;  /* 0x0000000412007c0c */ /* 0x000fe2000bf45270 */
[----:B------:R-:W-:Y:S01]  /*0520*/  IMAD.MOV.U32 R18, RZ, RZ, RZ ;  /* 0x000000ffff127224 */ /* 0x000fe200078e00ff */
[----:B--2---:R0:W-:Y:S04]  /*0530*/  STS [R12], R3 ;  /* 0x000000030c007388 */ /* 0x0041e80000000800 */
[----:B---3--:R0:W-:Y:S04]  /*0540*/  @!P0 STS [R25], R4 ;  /* 0x0000000419008388 */ /* 0x0081e80000000800 */
[----:B----4-:R0:W-:Y:S01]  /*0550*/  @P1 STS [R27], R6 ;  /* 0x000000061b001388 */ /* 0x0101e20000000800 */
[----:B------:R-:W-:Y:S06]  /*0560*/  BAR.SYNC.DEFER_BLOCKING 0x0 ;  /* 0x0000000000007b1d */ /* 0x000fec0000010000 */
[----:B------:R-:W-:Y:S05]  /*0570*/  BRA.U !UP0, `(.L_x_82) ;  /* 0x0000000908707547 */ /* 0x000fea000b800000 */
[----:B------:R-:W-:Y:S01]  /*0580*/  IADD3 R2, PT, PT, -R20, RZ, RZ ;  /* 0x000000ff14027210 */ /* 0x000fe20007ffe1ff */
[----:B------:R-:W-:Y:S01]  /*0590*/  IMAD.MOV.U32 R18, RZ, RZ, RZ ;  /* 0x000000ffff127224 */ /* 0x000fe200078e00ff */
[----:B------:R-:W-:-:S07]  /*05a0*/  MOV R23, RZ ;  /* 0x000000ff00177202 */ /* 0x000fce0000000f00 */
.L_x_87:
[----:B------:R-:W-:Y:S01]  /*05b0*/  ISETP.GE.U32.AND P1, PT, R14, 0x3, PT ;  /* 0x000000030e00780c */ /* 0x000fe20003f26070 */
[----:B------:R-:W-:Y:S01]  /*05c0*/  IMAD.IADD R0, R17, 0x1, R2 ;  /* 0x0000000111007824 */ /* 0x000fe200078e0202 */
[----:B0-----:R-:W-:Y:S02]  /*05d0*/  IABS R3, R20 ;  /* 0x0000001400037213 */ /* 0x001fe40000000000 */
[----:B------:R-:W-:Y:S01]  /*05e0*/  IADD3 R7, PT, PT, -R20, RZ, RZ ;  /* 0x000000ff14077210 */ /* 0x000fe20007ffe1ff */
[----:B------:R-:W-:Y:S01]  /*05f0*/  IMAD R0, R16, R0, R15 ;  /* 0x0000000010007224 */ /* 0x000fe200078e020f */
[C---:B------:R-:W-:Y:S01]  /*0600*/  ISETP.NE.AND P0, PT, R2.reuse, R3, PT ;  /* 0x000000030200720c */ /* 0x040fe20003f05270 */
[----:B------:R-:W-:-:S06]  /*0610*/  IMAD R3, R2, R2, RZ ;  /* 0x0000000202037224 */ /* 0x000fcc00078e02ff */
[----:B------:R-:W-:Y:S06]  /*0620*/  @!P1 BRA `(.L_x_83) ;  /* 0x0000000400289947 */ /* 0x000fec0003800000 */
[----:B------:R-:W0:Y:S01]  /*0630*/  S2UR UR6, SR_CgaCtaId ;  /* 0x00000000000679c3 */ /* 0x000e220000008800 */
[----:B------:R-:W-:Y:S02]  /*0640*/  UMOV UR5, 0x400 ;  /* 0x0000040000057882 */ /* 0x000fe40000000000 */
[----:B0-----:R-:W-:-:S12]  /*0650*/  ULEA UR5, UR6, UR5, 0x18 ;  /* 0x0000000506057291 */ /* 0x001fd8000f8ec0ff */
.L_x_84:
[----:B------:R-:W-:Y:S02]  /*0660*/  IMAD R4, R7, R7, R3 ;  /* 0x0000000707047224 */ /* 0x000fe400078e0203 */
[----:B------:R-:W-:Y:S02]  /*0670*/  IMAD.IADD R5, R0, 0x1, R7 ;  /* 0x0000000100057824 */ /* 0x000fe400078e0207 */
[----:B------:R-:W-:-:S03]  /*0680*/  IMAD.MOV R4, RZ, RZ, -R4 ;  /* 0x000000ffff047224 */ /* 0x000fc600078e0a04 */
[----:B------:R-:W-:Y:S02]  /*0690*/  LEA R5, R5, UR5, 0x2 ;  /* 0x0000000505057c11 */ /* 0x000fe4000f8e10ff */
[----:B------:R-:W-:Y:S02]  /*06a0*/  I2FP.F32.S32 R6, R4 ;  /* 0x0000000400067245 */ /* 0x000fe40000201400 */
[----:B------:R-:W-:Y:S01]  /*06b0*/  MOV R4, 0x3bbb989d ;  /* 0x3bbb989d00047802 */ /* 0x000fe20000000f00 */
[----:B------:R-:W0:Y:S02]  /*06c0*/  LDS R22, [R5] ;  /* 0x0000000005167984 */ /* 0x000e240000000800 */
[----:B------:R-:W-:Y:S01]  /*06d0*/  FMUL R25, R6, R21 ;  /* 0x0000001506197220 */ /* 0x000fe20000400000 */
[----:B------:R-:W-:-:S03]  /*06e0*/  HFMA2 R6, -RZ, RZ, 3.7421875, 0 ;  /* 0x437c0000ff067431 */ /* 0x000fc600000001ff */
[----:B------:R-:W-:-:S04]  /*06f0*/  FFMA.SAT R27, R25, R4, 0.5 ;  /* 0x3f000000191b7423 */ /* 0x000fc80000002004 */
[----:B------:R-:W-:-:S04]  /*0700*/  FFMA.RM R24, R27, R6, 12582913 ;  /* 0x4b4000011b187423 */ /* 0x000fc80000004006 */
[----:B------:R-:W-:-:S04]  /*0710*/  FADD R26, R24, -12583039 ;  /* 0xcb40007f181a7421 */ /* 0x000fc80000000000 */
[----:B------:R-:W-:-:S04]  /*0720*/  FFMA R26, R25, 1.4426950216293334961, -R26 ;  /* 0x3fb8aa3b191a7823 */ /* 0x000fc8000000081a */
[----:B------:R-:W-:Y:S01]  /*0730*/  FFMA R28, R25, 1.925963033500011079e-08, R26 ;  /* 0x32a57060191c7823 */ /* 0x000fe2000000001a */
[----:B------:R-:W-:-:S03]  /*0740*/  LOP3.LUT R26, RZ, R7, RZ, 0x33, !PT ;  /* 0x00000007ff1a7212 */ /* 0x000fc600078e33ff */
[----:B------:R-:W1:Y:S02]  /*0750*/  MUFU.EX2 R25, R28 ;  /* 0x0000001c00197308 */ /* 0x000e640000000800 */
[----:B------:R-:W-:-:S04]  /*0760*/  IMAD R26, R26, R7, R26 ;  /* 0x000000071a1a7224 */ /* 0x000fc800078e021a */
[----:B------:R-:W-:-:S05]  /*0770*/  IMAD.IADD R26, R26, 0x1, -R3 ;  /* 0x000000011a1a7824 */ /* 0x000fca00078e0a03 */
[----:B------:R-:W-:Y:S02]  /*0780*/  I2FP.F32.S32 R27, R26 ;  /* 0x0000001a001b7245 */ /* 0x000fe40000201400 */
[----:B------:R-:W-:-:S03]  /*0790*/  SHF.L.U32 R26, R24, 0x17, RZ ;  /* 0x00000017181a7819 */ /* 0x000fc600000006ff */
[----:B------:R-:W-:Y:S02]  /*07a0*/  FMUL R27, R27, R21 ;  /* 0x000000151b1b7220 */ /* 0x000fe40000400000 */
[----:B-1----:R-:W-:Y:S02]  /*07b0*/  FMUL R26, R26, R25 ;  /* 0x000000191a1a7220 */ /* 0x002fe40000400000 */
[----:B------:R-:W-:Y:S02]  /*07c0*/  FFMA.SAT R25, R27, R4, 0.5 ;  /* 0x3f0000001b197423 */ /* 0x000fe40000002004 */
[C---:B0-----:R-:W-:Y:S01]  /*07d0*/  FFMA R22, R26.reuse, R22, R23 ;  /* 0x000000161a167223 */ /* 0x041fe20000000017 */
[----:B------:R-:W-:Y:S01]  /*07e0*/  FADD R18, R26, R18 ;  /* 0x000000121a127221 */ /* 0x000fe20000000000 */
[----:B------:R-:W-:Y:S01]  /*07f0*/  FFMA.RM R25, R25, R6, 12582913 ;  /* 0x4b40000119197423 */ /* 0x000fe20000004006 */
[----:B------:R-:W-:-:S03]  /*0800*/  VIADD R26, R7, 0x2 ;  /* 0x00000002071a7836 */ /* 0x000fc60000000000 */
[----:B------:R-:W-:Y:S01]  /*0810*/  FADD R24, R25, -12583039 ;  /* 0xcb40007f19187421 */ /* 0x000fe20000000000 */
[----:B------:R-:W-:-:S03]  /*0820*/  IMAD R26, R26, R26, R3 ;  /* 0x0000001a1a1a7224 */ /* 0x000fc600078e0203 */
[C---:B------:R-:W-:Y:S02]  /*0830*/  FFMA R24, R27.reuse, 1.4426950216293334961, -R24 ;  /* 0x3fb8aa3b1b187823 */ /* 0x040fe40000000818 */
[----:B------:R-:W-:Y:S02]  /*0840*/  IADD3 R26, PT, PT, -R26, RZ, RZ ;  /* 0x000000ff1a1a7210 */ /* 0x000fe40007ffe1ff */
[----:B------:R-:W-:Y:S02]  /*0850*/  FFMA R27, R27, 1.925963033500011079e-08, R24 ;  /* 0x32a570601b1b7823 */ /* 0x000fe40000000018 */
[----:B------:R-:W0:Y:S01]  /*0860*/  LDS R24, [R5+0x4] ;  /* 0x0000040005187984 */ /* 0x000e220000000800 */
[----:B------:R-:W-:Y:S01]  /*0870*/  I2FP.F32.S32 R28, R26 ;  /* 0x0000001a001c7245 */ /* 0x000fe20000201400 */
[----:B------:R-:W1:Y:S01]  /*0880*/  MUFU.EX2 R23, R27 ;  /* 0x0000001b00177308 */ /* 0x000e620000000800 */
[----:B------:R-:W-:-:S03]  /*0890*/  IMAD.SHL.U32 R26, R25, 0x800000, RZ ;  /* 0x00800000191a7824 */ /* 0x000fc600078e00ff */
[----:B------:R-:W-:-:S04]  /*08a0*/  FMUL R25, R28, R21 ;  /* 0x000000151c197220 */ /* 0x000fc80000400000 */
[----:B------:R-:W-:Y:S01]  /*08b0*/  FFMA.SAT R29, R25, R4, 0.5 ;  /* 0x3f000000191d7423 */ /* 0x000fe20000002004 */
[----:B-1----:R-:W-:-:S03]  /*08c0*/  FMUL R23, R26, R23 ;  /* 0x000000171a177220 */ /* 0x002fc60000400000 */
[----:B------:R-:W-:Y:S01]  /*08d0*/  FFMA.RM R26, R29, R6, 12582913 ;  /* 0x4b4000011d1a7423 */ /* 0x000fe20000004006 */
[----:B------:R-:W-:-:S04]  /*08e0*/  FADD R18, R18, R23 ;  /* 0x0000001712127221 */ /* 0x000fc80000000000 */
[C---:B------:R-:W-:Y:S01]  /*08f0*/  SHF.L.U32 R27, R26.reuse, 0x17, RZ ;  /* 0x000000171a1b7819 */ /* 0x040fe200000006ff */
[----:B0-----:R-:W-:Y:S01]  /*0900*/  FFMA R22, R23, R24, R22 ;  /* 0x0000001817167223 */ /* 0x001fe20000000016 */
[----:B------:R-:W-:-:S04]  /*0910*/  FADD R24, R26, -12583039 ;  /* 0xcb40007f1a187421 */ /* 0x000fc80000000000 */
[----:B------:R-:W-:-:S04]  /*0920*/  FFMA R24, R25, 1.4426950216293334961, -R24 ;  /* 0x3fb8aa3b19187823 */ /* 0x000fc80000000818 */
[----:B------:R-:W-:Y:S01]  /*0930*/  FFMA R28, R25, 1.925963033500011079e-08, R24 ;  /* 0x32a57060191c7823 */ /* 0x000fe20000000018 */
[C---:B------:R-:W-:Y:S01]  /*0940*/  IADD3 R24, PT, PT, R7.reuse, 0x3, RZ ;  /* 0x0000000307187810 */ /* 0x040fe20007ffe0ff */
[----:B------:R-:W-:-:S04]  /*0950*/  VIADD R7, R7, 0x4 ;  /* 0x0000000407077836 */ /* 0x000fc80000000000 */
[----:B------:R-:W-:-:S04]  /*0960*/  IMAD R24, R24, R24, R3 ;  /* 0x0000001818187224 */ /* 0x000fc800078e0203 */
[----:B------:R-:W-:Y:S02]  /*0970*/  IMAD.MOV R25, RZ, RZ, -R24 ;  /* 0x000000ffff197224 */ /* 0x000fe400078e0a18 */
[----:B------:R0:W1:Y:S03]  /*0980*/  MUFU.EX2 R24, R28 ;  /* 0x0000001c00187308 */ /* 0x0000660000000800 */
[----:B------:R-:W-:-:S05]  /*0990*/  I2FP.F32.S32 R25, R25 ;  /* 0x0000001900197245 */ /* 0x000fca0000201400 */
[----:B------:R-:W-:Y:S01]  /*09a0*/  FMUL R25, R25, R21 ;  /* 0x0000001519197220 */ /* 0x000fe20000400000 */
[----:B0-----:R-:W-:-:S03]  /*09b0*/  IMAD.IADD R28, R20, 0x1, R7 ;  /* 0x00000001141c7824 */ /* 0x001fc600078e0207 */
[----:B------:R-:W-:Y:S02]  /*09c0*/  FFMA.SAT R29, R25, R4, 0.5 ;  /* 0x3f000000191d7423 */ /* 0x000fe40000002004 */
[----:B------:R-:W-:Y:S01]  /*09d0*/  LDS R4, [R5+0xc] ;  /* 0x00000c0005047984 */ /* 0x000fe20000000800 */
[----:B------:R-:W-:Y:S01]  /*09e0*/  ISETP.NE.AND P1, PT, R28, R11, PT ;  /* 0x0000000b1c00720c */ /* 0x000fe20003f25270 */
[----:B------:R-:W-:Y:S01]  /*09f0*/  FFMA.RM R6, R29, R6, 12582913 ;  /* 0x4b4000011d067423 */ /* 0x000fe20000004006 */
[----:B-1----:R-:W-:Y:S02]  /*0a00*/  FMUL R27, R27, R24 ;  /* 0x000000181b1b7220 */ /* 0x002fe40000400000 */
[----:B------:R-:W0:Y:S01]  /*0a10*/  LDS R24, [R5+0x8] ;  /* 0x0000080005187984 */ /* 0x000e220000000800 */
[C---:B------:R-:W-:Y:S01]  /*0a20*/  FADD R26, R6.reuse, -12583039 ;  /* 0xcb40007f061a7421 */ /* 0x040fe20000000000 */
[----:B------:R-:W-:Y:S01]  /*0a30*/  SHF.L.U32 R6, R6, 0x17, RZ ;  /* 0x0000001706067819 */ /* 0x000fe200000006ff */
[----:B------:R-:W-:-:S02]  /*0a40*/  FADD R18, R18, R27 ;  /* 0x0000001b12127221 */ /* 0x000fc40000000000 */
[----:B------:R-:W-:-:S04]  /*0a50*/  FFMA R26, R25, 1.4426950216293334961, -R26 ;  /* 0x3fb8aa3b191a7823 */ /* 0x000fc8000000081a */
[----:B------:R-:W-:-:S04]  /*0a60*/  FFMA R26, R25, 1.925963033500011079e-08, R26 ;  /* 0x32a57060191a7823 */ /* 0x000fc8000000001a */
[----:B------:R-:W1:Y:S02]  /*0a70*/  MUFU.EX2 R25, R26 ;  /* 0x0000001a00197308 */ /* 0x000e640000000800 */
[----:B-1----:R-:W-:-:S04]  /*0a80*/  FMUL R6, R6, R25 ;  /* 0x0000001906067220 */ /* 0x002fc80000400000 */
[----:B------:R-:W-:Y:S01]  /*0a90*/  FADD R18, R18, R6 ;  /* 0x0000000612127221 */ /* 0x000fe20000000000 */
[----:B0-----:R-:W-:-:S04]  /*0aa0*/  FFMA R23, R27, R24, R22 ;  /* 0x000000181b177223 */ /* 0x001fc80000000016 */
[----:B------:R-:W-:Y:S01]  /*0ab0*/  FFMA R23, R6, R4, R23 ;  /* 0x0000000406177223 */ /* 0x000fe20000000017 */
[----:B------:R-:W-:Y:S06]  /*0ac0*/  @P1 BRA `(.L_x_84) ;  /* 0xfffffff800e41947 */ /* 0x000fec000383ffff */
.L_x_83:
[----:B------:R-:W-:Y:S01]  /*0ad0*/  IADD3 R4, PT, PT, R14, 0x1, RZ ;  /* 0x000000010e047810 */ /* 0x000fe20007ffe0ff */
[----:B------:R-:W-:-:S03]  /*0ae0*/  VIADD R2, R2, 0x1 ;  /* 0x0000000102027836 */ /* 0x000fc60000000000 */
[----:B------:R-:W-:-:S13]  /*0af0*/  LOP3.LUT P1, R4, R4, 0x3, RZ, 0xc0, !PT ;  /* 0x0000000304047812 */ /* 0x000fda000782c0ff */
[----:B------:R-:W-:Y:S05]  /*0b00*/  @!P1 BRA `(.L_x_85) ;  /* 0x0000000400089947 */ /* 0x000fea0003800000 */
[----:B------:R-:W-:Y:S02]  /*0b10*/  ISETP.NE.AND P1, PT, R4, 0x1, PT ;  /* 0x000000010400780c */ /* 0x000fe40003f25270 */
[----:B------:R-:W-:-:S04]  /*0b20*/  LOP3.LUT R5, R14, 0x1, RZ, 0xc0, !PT ;  /* 0x000000010e057812 */ /* 0x000fc800078ec0ff */
[----:B------:R-:W-:-:S07]  /*0b30*/  ISETP.NE.U32.AND P3, PT, R5, 0x1, PT ;  /* 0x000000010500780c */ /* 0x000fce0003f65070 */
[----:B------:R-:W-:Y:S06]  /*0b40*/  @!P1 BRA `(.L_x_86) ;  /* 0x00000000009c9947 */ /* 0x000fec0003800000 */
[----:B------:R-:W0:Y:S01]  /*0b50*/  S2UR UR6, SR_CgaCtaId ;  /* 0x00000000000679c3 */ /* 0x000e220000008800 */
[-C--:B------:R-:W-:Y:S01]  /*0b60*/  IMAD R4, R7, R7.reuse, R3 ;  /* 0x0000000707047224 */ /* 0x080fe200078e0203 */
[----:B------:R-:W-:Y:S01]  /*0b70*/  UMOV UR5, 0x400 ;  /* 0x0000040000057882 */ /* 0x000fe20000000000 */
[----:B------:R-:W-:Y:S01]  /*0b80*/  IMAD.MOV.U32 R25, RZ, RZ, 0x3bbb989d ;  /* 0x3bbb989dff197424 */ /* 0x000fe200078e00ff */
[-C--:B------:R-:W-:Y:S01]  /*0b90*/  IADD3 R6, PT, PT, R0, R7.reuse, RZ ;  /* 0x0000000700067210 */ /* 0x080fe20007ffe0ff */
[----:B------:R-:W-:Y:S01]  /*0ba0*/  IMAD.MOV.U32 R22, RZ, RZ, 0x437c0000 ;  /* 0x437c0000ff167424 */ /* 0x000fe200078e00ff */
[----:B------:R-:W-:Y:S02]  /*0bb0*/  IADD3 R24, PT, PT, -R4, RZ, RZ ;  /* 0x000000ff04187210 */ /* 0x000fe40007ffe1ff */
[----:B------:R-:W-:Y:S02]  /*0bc0*/  LOP3.LUT R4, RZ, R7, RZ, 0x33, !PT ;  /* 0x00000007ff047212 */ /* 0x000fe400078e33ff */
[----:B------:R-:W-:-:S03]  /*0bd0*/  I2FP.F32.S32 R24, R24 ;  /* 0x0000001800187245 */ /* 0x000fc60000201400 */
[C---:B------:R-:W-:Y:S02]  /*0be0*/  IMAD R4, R7.reuse, R4, R4 ;  /* 0x0000000407047224 */ /* 0x040fe400078e0204 */
[----:B------:R-:W-:Y:S01]  /*0bf0*/  FMUL R24, R24, R21 ;  /* 0x0000001518187220 */ /* 0x000fe20000400000 */
[----:B------:R-:W-:Y:S02]  /*0c00*/  VIADD R7, R7, 0x2 ;  /* 0x0000000207077836 */ /* 0x000fe40000000000 */
[----:B------:R-:W-:Y:S01]  /*0c10*/  IADD3 R4, PT, PT, -R3, R4, RZ ;  /* 0x0000000403047210 */ /* 0x000fe20007ffe1ff */
[----:B------:R-:W-:-:S03]  /*0c20*/  FFMA.SAT R5, R24, R25, 0.5 ;  /* 0x3f00000018057423 */ /* 0x000fc60000002019 */
[----:B------:R-:W-:Y:S01]  /*0c30*/  I2FP.F32.S32 R4, R4 ;  /* 0x0000000400047245 */ /* 0x000fe20000201400 */
[----:B------:R-:W-:Y:S01]  /*0c40*/  FFMA.RM R5, R5, R22, 12582913 ;  /* 0x4b40000105057423 */ /* 0x000fe20000004016 */
[----:B0-----:R-:W-:-:S03]  /*0c50*/  ULEA UR5, UR6, UR5, 0x18 ;  /* 0x0000000506057291 */ /* 0x001fc6000f8ec0ff */
[----:B------:R-:W-:Y:S01]  /*0c60*/  FMUL R4, R4, R21 ;  /* 0x0000001504047220 */ /* 0x000fe20000400000 */
[----:B------:R-:W-:Y:S02]  /*0c70*/  FADD R27, R5, -12583039 ;  /* 0xcb40007f051b7421 */ /* 0x000fe40000000000 */
[----:B------:R-:W-:Y:S01]  /*0c80*/  LEA R6, R6, UR5, 0x2 ;  /* 0x0000000506067c11 */ /* 0x000fe2000f8e10ff */
[----:B------:R-:W-:Y:S01]  /*0c90*/  FFMA.SAT R25, R4, R25, 0.5 ;  /* 0x3f00000004197423 */ /* 0x000fe20000002019 */
[----:B------:R-:W-:-:S03]  /*0ca0*/  FFMA R27, R24, 1.4426950216293334961, -R27 ;  /* 0x3fb8aa3b181b7823 */ /* 0x000fc6000000081b */
[----:B------:R-:W0:Y:S01]  /*0cb0*/  LDS R26, [R6] ;  /* 0x00000000061a7984 */ /* 0x000e220000000800 */
[----:B------:R-:W-:Y:S01]  /*0cc0*/  FFMA.RM R22, R25, R22, 12582913 ;  /* 0x4b40000119167423 */ /* 0x000fe20000004016 */
[----:B------:R-:W-:Y:S02]  /*0cd0*/  FFMA R25, R24, 1.925963033500011079e-08, R27 ;  /* 0x32a5706018197823 */ /* 0x000fe4000000001b */
[----:B------:R-:W1:Y:S01]  /*0ce0*/  LDS R24, [R6+0x4] ;  /* 0x0000040006187984 */ /* 0x000e620000000800 */
[C---:B------:R-:W-:Y:S01]  /*0cf0*/  FADD R27, R22.reuse, -12583039 ;  /* 0xcb40007f161b7421 */ /* 0x040fe20000000000 */
[----:B------:R-:W-:Y:S02]  /*0d00*/  SHF.L.U32 R22, R22, 0x17, RZ ;  /* 0x0000001716167819 */ /* 0x000fe400000006ff */
[----:B------:R-:W2:Y:S01]  /*0d10*/  MUFU.EX2 R25, R25 ;  /* 0x0000001900197308 */ /* 0x000ea20000000800 */
[----:B------:R-:W-:-:S04]  /*0d20*/  FFMA R27, R4, 1.4426950216293334961, -R27 ;  /* 0x3fb8aa3b041b7823 */ /* 0x000fc8000000081b */
[----:B------:R-:W-:Y:S01]  /*0d30*/  FFMA R27, R4, 1.925963033500011079e-08, R27 ;  /* 0x32a57060041b7823 */ /* 0x000fe2000000001b */
[----:B------:R-:W-:-:S05]  /*0d40*/  IMAD.SHL.U32 R4, R5, 0x800000, RZ ;  /* 0x0080000005047824 */ /* 0x000fca00078e00ff */
[----:B------:R-:W3:Y:S01]  /*0d50*/  MUFU.EX2 R27, R27 ;  /* 0x0000001b001b7308 */ /* 0x000ee20000000800 */
[----:B--2---:R-:W-:-:S04]  /*0d60*/  FMUL R4, R4, R25 ;  /* 0x0000001904047220 */ /* 0x004fc80000400000 */
[----:B------:R-:W-:Y:S01]  /*0d70*/  FADD R18, R18, R4 ;  /* 0x0000000412127221 */ /* 0x000fe20000000000 */
[----:B---3--:R-:W-:Y:S01]  /*0d80*/  FMUL R22, R22, R27 ;  /* 0x0000001b16167220 */ /* 0x008fe20000400000 */
[----:B0-----:R-:W-:-:S03]  /*0d90*/  FFMA R23, R4, R26, R23 ;  /* 0x0000001a04177223 */ /* 0x001fc60000000017 */
[----:B------:R-:W-:Y:S01]  /*0da0*/  FADD R18, R18, R22 ;  /* 0x0000001612127221 */ /* 0x000fe20000000000 */
[----:B-1----:R-:W-:-:S07]  /*0db0*/  FFMA R23, R22, R24, R23 ;  /* 0x0000001816177223 */ /* 0x002fce0000000017 */
.L_x_86:
[----:B------:R-:W-:Y:S05]  /*0dc0*/  @!P3 BRA `(.L_x_85) ;  /* 0x000000000058b947 */ /* 0x000fea0003800000 */
[----:B------:R-:W0:Y:S01]  /*0dd0*/  S2UR UR6, SR_CgaCtaId ;  /* 0x00000000000679c3 */ /* 0x000e220000008800 */
[----:B------:R-:W-:Y:S01]  /*0de0*/  IMAD R3, R7, R7, R3 ;  /* 0x0000000707037224 */ /* 0x000fe200078e0203 */
[----:B------:R-:W-:Y:S01]  /*0df0*/  UMOV UR5, 0x400 ;  /* 0x0000040000057882 */ /* 0x000fe20000000000 */
[----:B------:R-:W-:Y:S02]  /*0e00*/  IMAD.IADD R0, R0, 0x1, R7 ;  /* 0x0000000100007824 */ /* 0x000fe400078e0207 */
[----:B------:R-:W-:Y:S01]  /*0e10*/  IMAD.MOV.U32 R7, RZ, RZ, 0x437c0000 ;  /* 0x437c0000ff077424 */ /* 0x000fe200078e00ff */
[----:B------:R-:W-:-:S04]  /*0e20*/  IADD3 R3, PT, PT, -R3, RZ, RZ ;  /* 0x000000ff03037210 */ /* 0x000fc80007ffe1ff */
[----:B------:R-:W-:Y:S02]  /*0e30*/  I2FP.F32.S32 R4, R3 ;  /* 0x0000000300047245 */ /* 0x000fe40000201400 */
[----:B------:R-:W-:-:S03]  /*0e40*/  MOV R3, 0x3bbb989d ;  /* 0x3bbb989d00037802 */ /* 0x000fc60000000f00 */
[----:B------:R-:W-:Y:S01]  /*0e50*/  FMUL R4, R4, R21 ;  /* 0x0000001504047220 */ /* 0x000fe20000400000 */
[----:B0-----:R-:W-:-:S06]  /*0e60*/  ULEA UR5, UR6, UR5, 0x18 ;  /* 0x0000000506057291 */ /* 0x001fcc000f8ec0ff */
[----:B------:R-:W-:Y:S01]  /*0e70*/  LEA R5, R0, UR5, 0x2 ;  /* 0x0000000500057c11 */ /* 0x000fe2000f8e10ff */
[----:B------:R-:W-:-:S04]  /*0e80*/  FFMA.SAT R0, R4, R3, 0.5 ;  /* 0x3f00000004007423 */ /* 0x000fc80000002003 */
[----:B------:R-:W-:Y:S01]  /*0e90*/  FFMA.RM R0, R0, R7, 12582913 ;  /* 0x4b40000100007423 */ /* 0x000fe20000004007 */
[----:B------:R-:W0:Y:S03]  /*0ea0*/  LDS R5, [R5] ;  /* 0x0000000005057984 */ /* 0x000e260000000800 */
[C---:B------:R-:W-:Y:S01]  /*0eb0*/  FADD R3, R0.reuse, -12583039 ;  /* 0xcb40007f00037421 */ /* 0x040fe20000000000 */
[----:B------:R-:W-:-:S03]  /*0ec0*/  SHF.L.U32 R0, R0, 0x17, RZ ;  /* 0x0000001700007819 */ /* 0x000fc600000006ff */
[----:B------:R-:W-:-:S04]  /*0ed0*/  FFMA R3, R4, 1.4426950216293334961, -R3 ;  /* 0x3fb8aa3b04037823 */ /* 0x000fc80000000803 */
[----:B------:R-:W-:-:S06]  /*0ee0*/  FFMA R3, R4, 1.925963033500011079e-08, R3 ;  /* 0x32a5706004037823 */ /* 0x000fcc0000000003 */
[----:B------:R-:W1:Y:S02]  /*0ef0*/  MUFU.EX2 R3, R3 ;  /* 0x0000000300037308 */ /* 0x000e640000000800 */
[----:B-1----:R-:W-:-:S04]  /*0f00*/  FMUL R0, R0, R3 ;  /* 0x0000000300007220 */ /* 0x002fc80000400000 */
[----:B------:R-:W-:Y:S01]  /*0f10*/  FADD R18, R18, R0 ;  /* 0x0000000012127221 */ /* 0x000fe20000000000 */
[----:B0-----:R-:W-:-:S07]  /*0f20*/  FFMA R23, R0, R5, R23 ;  /* 0x0000000500177223 */ /* 0x001fce0000000017 */
.L_x_85:
[----:B------:R-:W-:Y:S05]  /*0f30*/  @P0 BRA `(.L_x_87) ;  /* 0xfffffff4009c0947 */ /* 0x000fea000383ffff */
.L_x_82:
[----:B0-----:R-:W0:Y:S01]  /*0f40*/  MUFU.RCP R3, R18 ;  /* 0x0000001200037308 */ /* 0x001e220000001000 */
[----:B------:R-:W-:Y:S07]  /*0f50*/  BSSY.RECONVERGENT B0, `(.L_x_88) ;  /* 0x000000d000007945 */ /* 0x000fee0003800200 */
[----:B------:R-:W1:Y:S01]  /*0f60*/  FCHK P0, R23, R18 ;  /* 0x0000001217007302 */ /* 0x000e620000000000 */
[----:B0-----:R-:W-:-:S04]  /*0f70*/  FFMA R0, R3, -R18, 1 ;  /* 0x3f80000003007423 */ /* 0x001fc80000000812 */
[----:B------:R-:W-:-:S04]  /*0f80*/  FFMA R0, R3, R0, R3 ;  /* 0x0000000003007223 */ /* 0x000fc80000000003 */
[----:B------:R-:W-:-:S04]  /*0f90*/  FFMA R2, R0, R23, RZ ;  /* 0x0000001700027223 */ /* 0x000fc800000000ff */
[----:B------:R-:W-:-:S04]  /*0fa0*/  FFMA R3, R2, -R18, R23 ;  /* 0x8000001202037223 */ /* 0x000fc80000000017 */
[----:B------:R-:W-:Y:S01]  /*0fb0*/  FFMA R5, R0, R3, R2 ;  /* 0x0000000300057223 */ /* 0x000fe20000000002 */
[----:B-1----:R-:W-:Y:S06]  /*0fc0*/  @!P0 BRA `(.L_x_89) ;  /* 0x0000000000148947 */ /* 0x002fec0003800000 */
[----:B------:R-:W-:Y:S01]  /*0fd0*/  IMAD.MOV.U32 R0, RZ, RZ, R23 ;  /* 0x000000ffff007224 */ /* 0x000fe200078e0017 */
[----:B------:R-:W-:Y:S02]  /*0fe0*/  MOV R3, R18 ;  /* 0x0000001200037202 */ /* 0x000fe40000000f00 */
[----:B------:R-:W-:-:S07]  /*0ff0*/  MOV R2, 0x1010 ;  /* 0x0000101000027802 */ /* 0x000fce0000000f00 */
[----:B------:R-:W-:Y:S05]  /*1000*/  CALL.REL.NOINC `($__internal_5_$__cuda_sm3x_div_rn_noftz_f32_slowpath) ;  /* 0x0000000000f07944 */ /* 0x000fea0003c00000 */
[----:B------:R-:W-:-:S07]  /*1010*/  IMAD.MOV.U32 R5, RZ, RZ, R0 ;  /* 0x000000ffff057224 */ /* 0x000fce00078e0000 */
.L_x_89:
[----:B------:R-:W-:Y:S05]  /*1020*/  BSYNC.RECONVERGENT B0 ;  /* 0x0000000000007941 */ /* 0x000fea0003800200 */
.L_x_88:
[----:B------:R-:W0:Y:S02]  /*1030*/  LDC.64 R2, c[0x0][0x388] ;  /* 0x0000e200ff027b82 */ /* 0x000e240000000a00 */
[----:B0-----:R-:W-:-:S05]  /*1040*/  IMAD.WIDE R2, R19, 0x4, R2 ;  /* 0x0000000413027825 */ /* 0x001fca00078e0202 */
[----:B------:R0:W-:Y:S01]  /*1050*/  STG.E desc[UR8][R2.64], R5 ;  /* 0x0000000502007986 */ /* 0x0001e2000c101908 */
[----:B------:R-:W-:Y:S06]  /*1060*/  BAR.SYNC.DEFER_BLOCKING 0x0 ;  /* 0x0000000000007b1d */ /* 0x000fec0000010000 */
[----:B------:R-:W-:Y:S05]  /*1070*/  @P2 BRA `(.L_x_90) ;  /* 0xfffffff000b42947 */ /* 0x000fea000383ffff */
[----:B------:R-:W-:Y:S05]  /*1080*/  EXIT ;  /* 0x000000000000794d */ /* 0x000fea0003800000 */
        .weak           $__internal_4_$__cuda_sm20_rcp_rn_f32_slowpath
        .type           $__internal_4_$__cuda_sm20_rcp_rn_f32_slowpath,@function
        .size           $__internal_4_$__cuda_sm20_rcp_rn_f32_slowpath,($__internal_5_$__cuda_sm3x_div_rn_noftz_f32_slowpath - $__internal_4_$__cuda_sm20_rcp_rn_f32_slowpath)
$__internal_4_$__cuda_sm20_rcp_rn_f32_slowpath:
[----:B------:R-:W-:-:S04]  /*1090*/  SHF.L.U32 R3, R0, 0x1, RZ ;  /* 0x0000000100037819 */ /* 0x000fc800000006ff */
[----:B------:R-:W-:-:S04]  /*10a0*/  SHF.R.U32.HI R3, RZ, 0x18, R3 ;  /* 0x00000018ff037819 */ /* 0x000fc80000011603 */
[----:B------:R-:W-:-:S13]  /*10b0*/  ISETP.NE.U32.AND P0, PT, R3, RZ, PT ;  /* 0x000000ff0300720c */ /* 0x000fda0003f05070 */
[----:B------:R-:W-:Y:S05]  /*10c0*/  @P0 BRA `(.L_x_91) ;  /* 0x00000000002c0947 */ /* 0x000fea0003800000 */
[----:B------:R-:W-:-:S05]  /*10d0*/  IMAD.SHL.U32 R3, R0, 0x2, RZ ;  /* 0x0000000200037824 */ /* 0x000fca00078e00ff */
[----:B------:R-:W-:-:S13]  /*10e0*/  ISETP.NE.AND P0, PT, R3, RZ, PT ;  /* 0x000000ff0300720c */ /* 0x000fda0003f05270 */
[----:B------:R0:W1:Y:S01]  /*10f0*/  @!P0 MUFU.RCP R3, R0 ;  /* 0x0000000000038308 */ /* 0x0000620000001000 */
[----:B------:R-:W-:Y:S05]  /*1100*/  @!P0 BRA `(.L_x_92) ;  /* 0x0000000000a48947 */ /* 0x000fea0003800000 */
[----:B------:R-:W-:-:S04]  /*1110*/  FFMA R4, R0, 1.84467440737095516160e+19, RZ ;  /* 0x5f80000000047823 */ /* 0x000fc800000000ff */
[----:B-1----:R-:W0:Y:S02]  /*1120*/  MUFU.RCP R3, R4 ;  /* 0x0000000400037308 */ /* 0x002e240000001000 */
[----:B0-----:R-:W-:-:S04]  /*1130*/  FFMA R0, R4, R3, -1 ;  /* 0xbf80000004007423 */ /* 0x001fc80000000003 */
[----:B------:R-:W-:-:S04]  /*1140*/  FADD.FTZ R0, -R0, -RZ ;  /* 0x800000ff00007221 */ /* 0x000fc80000010100 */
[----:B------:R-:W-:-:S04]  /*1150*/  FFMA R0, R3, R0, R3 ;  /* 0x0000000003007223 */ /* 0x000fc80000000003 */
[----:B------:R-:W-:Y:S01]  /*1160*/  FFMA R3, R0, 1.84467440737095516160e+19, RZ ;  /* 0x5f80000000037823 */ /* 0x000fe200000000ff */
[----:B------:R-:W-:Y:S06]  /*1170*/  BRA `(.L_x_92) ;  /* 0x0000000000887947 */ /* 0x000fec0003800000 */
.L_x_91:
        /* <DEDUP_REMOVED lines=33> */
.L_x_93:
[----:B------:R2:W3:Y:S02]  /*1390*/  MUFU.RCP R3, R0 ;  /* 0x0000000000037308 */ /* 0x0004e40000001000 */
.L_x_92:
[----:B-1-3--:R-:W-:Y:S02]  /*13a0*/  IMAD.MOV.U32 R21, RZ, RZ, R3 ;  /* 0x000000ffff157224 */ /* 0x00afe400078e0003 */
[----:B------:R-:W-:-:S04]  /*13b0*/  HFMA2 R3, -RZ, RZ, 0, 0 ;  /* 0x00000000ff037431 */ /* 0x000fc800000001ff */
[----:B0-2---:R-:W-:Y:S05]  /*13c0*/  RET.REL.NODEC R2 `(_Z20gaussian_blur_kernelPKfPfiiifi) ;  /* 0xffffffec020c7950 */ /* 0x005fea0003c3ffff */
        .weak           $__internal_5_$__cuda_sm3x_div_rn_noftz_f32_slowpath
        .type           $__internal_5_$__cuda_sm3x_div_rn_noftz_f32_slowpath,@function
        .size           $__internal_5_$__cuda_sm3x_div_rn_noftz_f32_slowpath,(.L_x_111 - $__internal_5_$__cuda_sm3x_div_rn_noftz_f32_slowpath)
$__internal_5_$__cuda_sm3x_div_rn_noftz_f32_slowpath:
[----:B------:R-:W-:Y:S01]  /*13d0*/  SHF.R.U32.HI R4, RZ, 0x17, R3 ;  /* 0x00000017ff047819 */ /* 0x000fe20000011603 */
[----:B------:R-:W-:Y:S01]  /*13e0*/  BSSY.RECONVERGENT B1, `(.L_x_94) ;  /* 0x0000062000017945 */ /* 0x000fe20003800200 */
[----:B------:R-:W-:Y:S02]  /*13f0*/  SHF.R.U32.HI R5, RZ, 0x17, R0 ;  /* 0x00000017ff057819 */ /* 0x000fe40000011600 */
[----:B------:R-:W-:Y:S02]  /*1400*/  LOP3.LUT R4, R4, 0xff, RZ, 0xc0, !PT ;  /* 0x000000ff04047812 */ /* 0x000fe400078ec0ff */
[----:B------:R-:W-:Y:S02]  /*1410*/  LOP3.LUT R23, R5, 0xff, RZ, 0xc0, !PT ;  /* 0x000000ff05177812 */ /* 0x000fe400078ec0ff */
[----:B------:R-:W-:-:S03]  /*1420*/  IADD3 R7, PT, PT, R4, -0x1, RZ ;  /* 0xffffffff04077810 */ /* 0x000fc60007ffe0ff */
[----:B------:R-:W-:Y:S01]  /*1430*/  VIADD R6, R23, 0xffffffff ;  /* 0xffffffff17067836 */ /* 0x000fe20000000000 */
        /* <DEDUP_REMOVED lines=23> */
[----:B------:R-:W-:Y:S02]  /*15b0*/  @!P0 IMAD.MOV.U32 R5, RZ, RZ, -0x40 ;  /* 0xffffffc0ff058424 */ /* 0x000fe400078e00ff */
[----:B------:R-:W-:Y:S01]  /*15c0*/  @!P0 FFMA R0, R0, 1.84467440737095516160e+19, RZ ;  /* 0x5f80000000008823 */ /* 0x000fe200000000ff */
[----:B------:R-:W-:Y:S02]  /*15d0*/  @!P1 FFMA R3, R3, 1.84467440737095516160e+19, RZ ;  /* 0x5f80000003039823 */ /* 0x000fe400000000ff */
[----:B------:R-:W-:-:S07]  /*15e0*/  @!P1 IADD3 R5, PT, PT, R5, 0x40, RZ ;  /* 0x0000004005059810 */ /* 0x000fce0007ffe0ff */
.L_x_95:
[----:B------:R-:W-:Y:S01]  /*15f0*/  LEA R6, R4, 0xc0800000, 0x17 ;  /* 0xc080000004067811 */ /* 0x000fe200078eb8ff */
[----:B------:R-:W-:Y:S01]  /*1600*/  VIADD R23, R23, 0xffffff81 ;  /* 0xffffff8117177836 */ /* 0x000fe20000000000 */
[----:B------:R-:W-:Y:S02]  /*1610*/  BSSY.RECONVERGENT B2, `(.L_x_100) ;  /* 0x0000035000027945 */ /* 0x000fe40003800200 */
[----:B------:R-:W-:Y:S01]  /*1620*/  IADD3 R18, PT, PT, -R6, R3, RZ ;  /* 0x0000000306127210 */ /* 0x000fe20007ffe1ff */
[----:B------:R-:W-:-:S03]  /*1630*/  IMAD R0, R23, -0x800000, R0 ;  /* 0xff80000017007824 */ /* 0x000fc600078e0200 */
        /* <DEDUP_REMOVED lines=13> */
[----:B------:R-:W-:-:S05]  /*1710*/  IADD3 R18, PT, PT, R4, R5, RZ ;  /* 0x0000000504127210 */ /* 0x000fca0007ffe0ff */
[----:B------:R-:W-:-:S05]  /*1720*/  VIADD R4, R18, 0xffffffff ;  /* 0xffffffff12047836 */ /* 0x000fca0000000000 */
        /* <DEDUP_REMOVED lines=9> */
[CCC-:B------:R-:W-:Y:S01]  /*17c0*/  FFMA.RZ R4, R3.reuse, R7.reuse, R6.reuse ;  /* 0x0000000703047223 */ /* 0x1c0fe2000000c006 */
[C---:B------:R-:W-:Y:S02]  /*17d0*/  ISETP.NE.AND P3, PT, R18.reuse, RZ, PT ;  /* 0x000000ff1200720c */ /* 0x040fe40003f65270 */
[----:B------:R-:W-:Y:S02]  /*17e0*/  ISETP.NE.AND P1, PT, R18, RZ, PT ;  /* 0x000000ff1200720c */ /* 0x000fe40003f25270 */
        /* <DEDUP_REMOVED lines=15> */
[----:B------:R-:W-:-:S05]  /*18e0*/  LOP3.LUT R3, R3, R4, RZ, 0xc0, !PT ;  /* 0x0000000403037212 */ /* 0x000fca00078ec0ff */
[----:B------:R-:W-:-:S05]  /*18f0*/  IMAD.IADD R3, R6, 0x1, R3 ;  /* 0x0000000106037824 */ /* 0x000fca00078e0203 */
[----:B------:R-:W-:Y:S01]  /*1900*/  LOP3.LUT R0, R3, R0, RZ, 0xfc, !PT ;  /* 0x0000000003007212 */ /* 0x000fe200078efcff */
[----:B------:R-:W-:Y:S06]  /*1910*/  BRA `(.L_x_103) ;  /* 0x0000000000107947 */ /* 0x000fec0003800000 */
.L_x_102:
[----:B------:R-:W-:-:S04]  /*1920*/  LOP3.LUT R0, R0, 0x80000000, RZ, 0xc0, !PT ;  /* 0x8000000000007812 */ /* 0x000fc800078ec0ff */
[----:B------:R-:W-:Y:S01]  /*1930*/  LOP3.LUT R0, R0, 0x7f800000, RZ, 0xfc, !PT ;  /* 0x7f80000000007812 */ /* 0x000fe200078efcff */
[----:B------:R-:W-:Y:S06]  /*1940*/  BRA `(.L_x_103) ;  /* 0x0000000000047947 */ /* 0x000fec0003800000 */
.L_x_101:
[----:B------:R-:W-:-:S07]  /*1950*/  LEA R0, R5, R0, 0x17 ;  /* 0x0000000005007211 */ /* 0x000fce00078eb8ff */
.L_x_103:
[----:B------:R-:W-:Y:S05]  /*1960*/  BSYNC.RECONVERGENT B2 ;  /* 0x0000000000027941 */ /* 0x000fea0003800200 */
.L_x_100:
[----:B------:R-:W-:Y:S05]  /*1970*/  BRA `(.L_x_104) ;  /* 0x0000000000207947 */ /* 0x000fea0003800000 */
.L_x_99:
[----:B------:R-:W-:-:S04]  /*1980*/  LOP3.LUT R0, R3, 0x80000000, R0, 0x48, !PT ;  /* 0x8000000003007812 */ /* 0x000fc800078e4800 */
[----:B------:R-:W-:Y:S01]  /*1990*/  LOP3.LUT R0, R0, 0x7f800000, RZ, 0xfc, !PT ;  /* 0x7f80000000007812 */ /* 0x000fe200078efcff */
[----:B------:R-:W-:Y:S06]  /*19a0*/  BRA `(.L_x_104) ;  /* 0x0000000000147947 */ /* 0x000fec0003800000 */
.L_x_98:
[----:B------:R-:W-:Y:S01]  /*19b0*/  LOP3.LUT R0, R3, 0x80000000, R0, 0x48, !PT ;  /* 0x8000000003007812 */ /* 0x000fe200078e4800 */
[----:B------:R-:W-:Y:S06]  /*19c0*/  BRA `(.L_x_104) ;  /* 0x00000000000c7947 */ /* 0x000fec0003800000 */
.L_x_97:
[----:B------:R-:W0:Y:S01]  /*19d0*/  MUFU.RSQ R0, -QNAN ;  /* 0xffc0000000007908 */ /* 0x000e220000001400 */
[----:B------:R-:W-:Y:S05]  /*19e0*/  BRA `(.L_x_104) ;  /* 0x0000000000047947 */ /* 0x000fea0003800000 */
.L_x_96:
[----:B------:R-:W-:-:S07]  /*19f0*/  FADD.FTZ R0, R0, R3 ;  /* 0x0000000300007221 */ /* 0x000fce0000010000 */
.L_x_104:
[----:B------:R-:W-:Y:S05]  /*1a00*/  BSYNC.RECONVERGENT B1 ;  /* 0x0000000000017941 */ /* 0x000fea0003800200 */
.L_x_94:
[----:B------:R-:W-:-:S04]  /*1a10*/  HFMA2 R3, -RZ, RZ, 0, 0 ;  /* 0x00000000ff037431 */ /* 0x000fc800000001ff */
[----:B0-----:R-:W-:Y:S05]  /*1a20*/  RET.REL.NODEC R2 `(_Z20gaussian_blur_kernelPKfPfiiifi) ;  /* 0xffffffe402747950 */ /* 0x001fea0003c3ffff */
.L_x_105:
        /* <DEDUP_REMOVED lines=13> */
.L_x_111:


//--------------------- .nv.shared._Z23bilateral_filter_kernelPKfPfiiiffi --------------------------
	.section	.nv.shared._Z23bilateral_filter_kernelPKfPfiiiffi,"aw",@nobits
	.sectionflags	@""
	.align	16
	.zero		1024


//--------------------- .nv.shared.reserved.0     --------------------------
	.section	.nv.shared.reserved.0,"aw",@nobits
	.weak		__nv_reservedSMEM_offset_0_alias
	.size		__nv_reservedSMEM_offset_0_alias, 0, 64
	.other		__nv_reservedSMEM_offset_0_alias,@"STO_CUDA_RESERVED_SHARED STV_DEFAULT"
__nv_reservedSMEM_offset_0_alias:
	.zero		0
	.zero		64


//--------------------- .nv.shared._Z20median_filter_kernelPKfPfiiii --------------------------
	.section	.nv.shared._Z20median_filter_kernelPKfPfiiii,"aw",@nobits
	.sectionflags	@""
	.align	16
	.zero		1024


//--------------------- .nv.shared._Z17box_filter_kernelPKfPfiiii --------------------------
	.section	.nv.shared._Z17box_filter_kernelPKfPfiiii,"aw",@nobits
	.sectionflags	@""
	.align	16
	.zero		1024


//--------------------- .nv.shared._Z23fused_blur_sobel_kernelPKfPfiiiff --------------------------
	.section	.nv.shared._Z23fused_blur_sobel_kernelPKfPfiiiff,"aw",@nobits
	.sectionflags	@""
	.align	16
	.zero		1024


//--------------------- .nv.shared._Z20gaussian_blur_kernelPKfPfiiifi --------------------------
	.section	.nv.shared._Z20gaussian_blur_kernelPKfPfiiifi,"aw",@nobits
	.sectionflags	@""
	.align	16
	.zero		1024


//--------------------- .nv.constant0._Z23bilateral_filter_kernelPKfPfiiiffi --------------------------
	.section	.nv.constant0._Z23bilateral_filter_kernelPKfPfiiiffi,"a",@progbits
	.sectionflags	@""
	.align	4
.nv.constant0._Z23bilateral_filter_kernelPKfPfiiiffi:
	.zero		936


//--------------------- .nv.constant0._Z20median_filter_kernelPKfPfiiii --------------------------
	.section	.nv.constant0._Z20median_filter_kernelPKfPfiiii,"a",@progbits
	.sectionflags	@""
	.align	4
.nv.constant0._Z20median_filter_kernelPKfPfiiii:
	.zero		928


//--------------------- .nv.constant0._Z17box_filter_kernelPKfPfiiii --------------------------
	.section	.nv.constant0._Z17box_filter_kernelPKfPfiiii,"a",@progbits
	.sectionflags	@""
	.align	4
.nv.constant0._Z17box_filter_kernelPKfPfiiii:
	.zero		928


//--------------------- .nv.constant0._Z23fused_blur_sobel_kernelPKfPfiiiff --------------------------
	.section	.nv.constant0._Z23fused_blur_sobel_kernelPKfPfiiiff,"a",@progbits
	.sectionflags	@""
	.align	4
.nv.constant0._Z23fused_blur_sobel_kernelPKfPfiiiff:
	.zero		932


//--------------------- .nv.constant0._Z20gaussian_blur_kernelPKfPfiiifi --------------------------
	.section	.nv.constant0._Z20gaussian_blur_kernelPKfPfiiifi,"a",@progbits
	.sectionflags	@""
	.align	4
.nv.constant0._Z20gaussian_blur_kernelPKfPfiiifi:
	.zero		932


//--------------------- SYMBOLS --------------------------

	.type		.nv.reservedSmem.offset0,@object
	.size		.nv.reservedSmem.offset0,0x4
	.type		.nv.reservedSmem.cap,@object
	.size		.nv.reservedSmem.cap,0x4
